def attn_fwd(
    Q,
    K,
    V,
    Out,
    Lse,
    sm_scale,
    stride_qz,
    stride_qh,
    stride_qm,
    stride_qk,
    stride_kz,
    stride_kh,
    stride_kn,
    stride_kk,
    stride_vz,
    stride_vh,
    stride_vn,
    stride_vk,
    stride_oz,
    stride_oh,
    stride_om,
    stride_ok,
    seqlen_q,
    seqlen_k,
    BLOCK_M: tl.constexpr,
    BLOCK_N: tl.constexpr,
    HEAD_DIM: tl.constexpr,
    CAUSAL: tl.constexpr,
):
    start_m = tl.program_id(0)
    off_hz = tl.program_id(1)
    q_off = off_hz * stride_qh
    k_off = off_hz * stride_kh
    v_off = off_hz * stride_vh
    offs_m = start_m * BLOCK_M + tl.arange(0, BLOCK_M)
    offs_d = tl.arange(0, HEAD_DIM)
    offs_n = tl.arange(0, BLOCK_N)
    q_ptrs = Q + q_off + offs_m[:, None] * stride_qm + offs_d[None, :] * stride_qk
    k_ptrs = K + k_off + offs_d[:, None] * stride_kk + offs_n[None, :] * stride_kn
    v_ptrs = V + v_off + offs_n[:, None] * stride_vn + offs_d[None, :] * stride_vk
    m_i = tl.full([BLOCK_M], float("-inf"), dtype=tl.float32)
    l_i = tl.zeros([BLOCK_M], dtype=tl.float32) + 1.0
    acc = tl.zeros([BLOCK_M, HEAD_DIM], dtype=tl.float32)
    q = tl.load(q_ptrs)
    acc, l_i, m_i = _attn_fwd_inner(
        acc,
        l_i,
        m_i,
        q,
        k_ptrs,
        v_ptrs,
        sm_scale,
        stride_kn,
        stride_vn,
        start_m,
        seqlen_k,
        BLOCK_M,
        BLOCK_N,
        HEAD_DIM,
        CAUSAL,
    )
    acc = acc / l_i[:, None]
    lse = m_i + tl.math.log2(l_i) / 1.4426950408889634
    o_ptrs = (
        Out
        + off_hz * stride_oh
        + offs_m[:, None] * stride_om
        + offs_d[None, :] * stride_ok
    )
    tl.store(o_ptrs, acc.to(Out.dtype.element_ty))
    tl.store(Lse + off_hz * seqlen_q + offs_m, lse)

# config = {"BLOCK_M": 32, "BLOCK_N": 128, "HEAD_DIM": 128, "arch": "sm_80", "causal": false, "dtype": "fp16", "num_stages": 4, "num_warps": 8}
# arch = sm_80


// ===== COMPILED SASS (sm_80) =====

	.target	sm_80

	.elftype	@"ET_EXEC"


//--------------------- .note.nv.tkinfo           --------------------------
	.section	.note.nv.tkinfo,"",@"SHT_NOTE"
	.sectionflags	@"SHF_NOTE_NV_TKINFO"
	.tkinfo
        /*0018*/ 	.word	0x00000002
        /*0030*/ 	.string	""
        /*0030*/ 	.string	"ptxas"
        /*0030*/ 	.string	"Cuda compilation tools, release 13.0, V13.0.88"
        /*0030*/ 	.string	"Build cuda_13.0.r13.0/compiler.36424714_0"
        /*0030*/ 	.string	"-v  -suppress-debug-info  -lineinfo  -arch sm_80 "



//--------------------- .note.nv.cuinfo           --------------------------
	.section	.note.nv.cuinfo,"",@"SHT_NOTE"
	.sectionflags	@"SHF_NOTE_NV_CUINFO"
        /*0018*/ 	.short	0x0002
        /*001a*/ 	.short	0x0050
        /*001c*/ 	.short	0x0082
	.zero		2


//--------------------- .nv.info                  --------------------------
	.section	.nv.info,"",@"SHT_CUDA_INFO"
	.align	4


	//----- nvinfo : EIATTR_REGCOUNT
	.align		4
        /*0000*/ 	.byte	0x04, 0x2f
        /*0002*/ 	.short	(.L_2 - .L_1)
	.align		4
.L_1:
        /*0004*/ 	.word	index@(attn_fwd)
        /*0008*/ 	.word	0x00000080


	//----- nvinfo : EIATTR_FRAME_SIZE
	.align		4
.L_2:
        /*000c*/ 	.byte	0x04, 0x11
        /*000e*/ 	.short	(.L_4 - .L_3)
	.align		4
.L_3:
        /*0010*/ 	.word	index@(attn_fwd)
        /*0014*/ 	.word	0x000003f0


	//----- nvinfo : EIATTR_MIN_STACK_SIZE
	.align		4
.L_4:
        /*0018*/ 	.byte	0x04, 0x12
        /*001a*/ 	.short	(.L_6 - .L_5)
	.align		4
.L_5:
        /*001c*/ 	.word	index@(attn_fwd)
        /*0020*/ 	.word	0x000003f0
.L_6:


//--------------------- .nv.info.attn_fwd         --------------------------
	.section	.nv.info.attn_fwd,"",@"SHT_CUDA_INFO"
	.sectionflags	@""
	.align	4


	//----- nvinfo : EIATTR_CUDA_API_VERSION
	.align		4
        /*0000*/ 	.byte	0x04, 0x37
        /*0002*/ 	.short	(.L_8 - .L_7)
.L_7:
        /*0004*/ 	.word	0x00000082


	//----- nvinfo : EIATTR_SW2861232_WAR
	.align		4
.L_8:
        /*0008*/ 	.byte	0x01, 0x35
	.zero		2


	//----- nvinfo : EIATTR_PARAM_CBANK
	.align		4
        /*000c*/ 	.byte	0x04, 0x0a
        /*000e*/ 	.short	(.L_10 - .L_9)
	.align		4
.L_9:
        /*0010*/ 	.word	index@(.nv.constant0.attn_fwd)
        /*0014*/ 	.short	0x0160
        /*0016*/ 	.short	0x0088


	//----- nvinfo : EIATTR_CBANK_PARAM_SIZE
	.align		4
.L_10:
        /*0018*/ 	.byte	0x03, 0x19
        /*001a*/ 	.short	0x0088


	//----- nvinfo : EIATTR_KPARAM_INFO
	.align		4
        /*001c*/ 	.byte	0x04, 0x17
        /*001e*/ 	.short	(.L_12 - .L_11)
.L_11:
        /*0020*/ 	.word	0x00000000
        /*0024*/ 	.short	0x0019
        /*0026*/ 	.short	0x0080
        /*0028*/ 	.byte	0x00, 0xf4, 0x21, 0x00


	//----- nvinfo : EIATTR_KPARAM_INFO
	.align		4
.L_12:
        /*002c*/ 	.byte	0x04, 0x17
        /*002e*/ 	.short	(.L_14 - .L_13)
.L_13:
        /*0030*/ 	.word	0x00000000
        /*0034*/ 	.short	0x0018
        /*0036*/ 	.short	0x0078
        /*0038*/ 	.byte	0x00, 0xf4, 0x21, 0x00


	//----- nvinfo : EIATTR_KPARAM_INFO
	.align		4
.L_14:
        /*003c*/ 	.byte	0x04, 0x17
        /*003e*/ 	.short	(.L_16 - .L_15)
.L_15:
        /*0040*/ 	.word	0x00000000
        /*0044*/ 	.short	0x0017
        /*0046*/ 	.short	0x0070
        /*0048*/ 	.byte	0x00, 0xf0, 0x11, 0x00


	//----- nvinfo : EIATTR_KPARAM_INFO
	.align		4
.L_16:
        /*004c*/ 	.byte	0x04, 0x17
        /*004e*/ 	.short	(.L_18 - .L_17)
.L_17:
        /*0050*/ 	.word	0x00000000
        /*0054*/ 	.short	0x0016
        /*0056*/ 	.short	0x006c
        /*0058*/ 	.byte	0x00, 0xf0, 0x11, 0x00


	//----- nvinfo : EIATTR_KPARAM_INFO
	.align		4
.L_18:
        /*005c*/ 	.byte	0x04, 0x17
        /*005e*/ 	.short	(.L_20 - .L_19)
.L_19:
        /*0060*/ 	.word	0x00000000
        /*0064*/ 	.short	0x0015
        /*0066*/ 	.short	0x0068
        /*0068*/ 	.byte	0x00, 0xf0, 0x11, 0x00


	//----- nvinfo : EIATTR_KPARAM_INFO
	.align		4
.L_20:
        /*006c*/ 	.byte	0x04, 0x17
        /*006e*/ 	.short	(.L_22 - .L_21)
.L_21:
        /*0070*/ 	.word	0x00000000
        /*0074*/ 	.short	0x0014
        /*0076*/ 	.short	0x0064
        /*0078*/ 	.byte	0x00, 0xf0, 0x11, 0x00


	//----- nvinfo : EIATTR_KPARAM_INFO
	.align		4
.L_22:
        /*007c*/ 	.byte	0x04, 0x17
        /*007e*/ 	.short	(.L_24 - .L_23)
.L_23:
        /*0080*/ 	.word	0x00000000
        /*0084*/ 	.short	0x0013
        /*0086*/ 	.short	0x0060
        /*0088*/ 	.byte	0x00, 0xf0, 0x11, 0x00


	//----- nvinfo : EIATTR_KPARAM_INFO
	.align		4
.L_24:
        /*008c*/ 	.byte	0x04, 0x17
        /*008e*/ 	.short	(.L_26 - .L_25)
.L_25:
        /*0090*/ 	.word	0x00000000
        /*0094*/ 	.short	0x0012
        /*0096*/ 	.short	0x005c
        /*0098*/ 	.byte	0x00, 0xf0, 0x11, 0x00


	//----- nvinfo : EIATTR_KPARAM_INFO
	.align		4
.L_26:
        /*009c*/ 	.byte	0x04, 0x17
        /*009e*/ 	.short	(.L_28 - .L_27)
.L_27:
        /*00a0*/ 	.word	0x00000000
        /*00a4*/ 	.short	0x0011
        /*00a6*/ 	.short	0x0058
        /*00a8*/ 	.byte	0x00, 0xf0, 0x11, 0x00


	//----- nvinfo : EIATTR_KPARAM_INFO
	.align		4
.L_28:
        /*00ac*/ 	.byte	0x04, 0x17
        /*00ae*/ 	.short	(.L_30 - .L_29)
.L_29:
        /*00b0*/ 	.word	0x00000000
        /*00b4*/ 	.short	0x0010
        /*00b6*/ 	.short	0x0054
        /*00b8*/ 	.byte	0x00, 0xf0, 0x11, 0x00


	//----- nvinfo : EIATTR_KPARAM_INFO
	.align		4
.L_30:
        /*00bc*/ 	.byte	0x04, 0x17
        /*00be*/ 	.short	(.L_32 - .L_31)
.L_31:
        /*00c0*/ 	.word	0x00000000
        /*00c4*/ 	.short	0x000f
        /*00c6*/ 	.short	0x0050
        /*00c8*/ 	.byte	0x00, 0xf0, 0x11, 0x00


	//----- nvinfo : EIATTR_KPARAM_INFO
	.align		4
.L_32:
        /*00cc*/ 	.byte	0x04, 0x17
        /*00ce*/ 	.short	(.L_34 - .L_33)
.L_33:
        /*00d0*/ 	.word	0x00000000
        /*00d4*/ 	.short	0x000e
        /*00d6*/ 	.short	0x004c
        /*00d8*/ 	.byte	0x00, 0xf0, 0x11, 0x00


	//----- nvinfo : EIATTR_KPARAM_INFO
	.align		4
.L_34:
        /*00dc*/ 	.byte	0x04, 0x17
        /*00de*/ 	.short	(.L_36 - .L_35)
.L_35:
        /*00e0*/ 	.word	0x00000000
        /*00e4*/ 	.short	0x000d
        /*00e6*/ 	.short	0x0048
        /*00e8*/ 	.byte	0x00, 0xf0, 0x11, 0x00


	//----- nvinfo : EIATTR_KPARAM_INFO
	.align		4
.L_36:
        /*00ec*/ 	.byte	0x04, 0x17
        /*00ee*/ 	.short	(.L_38 - .L_37)
.L_37:
        /*00f0*/ 	.word	0x00000000
        /*00f4*/ 	.short	0x000c
        /*00f6*/ 	.short	0x0044
        /*00f8*/ 	.byte	0x00, 0xf0, 0x11, 0x00


	//----- nvinfo : EIATTR_KPARAM_INFO
	.align		4
.L_38:
        /*00fc*/ 	.byte	0x04, 0x17
        /*00fe*/ 	.short	(.L_40 - .L_39)
.L_39:
        /*0100*/ 	.word	0x00000000
        /*0104*/ 	.short	0x000b
        /*0106*/ 	.short	0x0040
        /*0108*/ 	.byte	0x00, 0xf0, 0x11, 0x00


	//----- nvinfo : EIATTR_KPARAM_INFO
	.align		4
.L_40:
        /*010c*/ 	.byte	0x04, 0x17
        /*010e*/ 	.short	(.L_42 - .L_41)
.L_41:
        /*0110*/ 	.word	0x00000000
        /*0114*/ 	.short	0x000a
        /*0116*/ 	.short	0x003c
        /*0118*/ 	.byte	0x00, 0xf0, 0x11, 0x00


	//----- nvinfo : EIATTR_KPARAM_INFO
	.align		4
.L_42:
        /*011c*/ 	.byte	0x04, 0x17
        /*011e*/ 	.short	(.L_44 - .L_43)
.L_43:
        /*0120*/ 	.word	0x00000000
        /*0124*/ 	.short	0x0009
        /*0126*/ 	.short	0x0038
        /*0128*/ 	.byte	0x00, 0xf0, 0x11, 0x00


	//----- nvinfo : EIATTR_KPARAM_INFO
	.align		4
.L_44:
        /*012c*/ 	.byte	0x04, 0x17
        /*012e*/ 	.short	(.L_46 - .L_45)
.L_45:
        /*0130*/ 	.word	0x00000000
        /*0134*/ 	.short	0x0008
        /*0136*/ 	.short	0x0034
        /*0138*/ 	.byte	0x00, 0xf0, 0x11, 0x00


	//----- nvinfo : EIATTR_KPARAM_INFO
	.align		4
.L_46:
        /*013c*/ 	.byte	0x04, 0x17
        /*013e*/ 	.short	(.L_48 - .L_47)
.L_47:
        /*0140*/ 	.word	0x00000000
        /*0144*/ 	.short	0x0007
        /*0146*/ 	.short	0x0030
        /*0148*/ 	.byte	0x00, 0xf0, 0x11, 0x00


	//----- nvinfo : EIATTR_KPARAM_INFO
	.align		4
.L_48:
        /*014c*/ 	.byte	0x04, 0x17
        /*014e*/ 	.short	(.L_50 - .L_49)
.L_49:
        /*0150*/ 	.word	0x00000000
        /*0154*/ 	.short	0x0006
        /*0156*/ 	.short	0x002c
        /*0158*/ 	.byte	0x00, 0xf0, 0x11, 0x00


	//----- nvinfo : EIATTR_KPARAM_INFO
	.align		4
.L_50:
        /*015c*/ 	.byte	0x04, 0x17
        /*015e*/ 	.short	(.L_52 - .L_51)
.L_51:
        /*0160*/ 	.word	0x00000000
        /*0164*/ 	.short	0x0005
        /*0166*/ 	.short	0x0028
        /*0168*/ 	.byte	0x00, 0xf0, 0x11, 0x00


	//----- nvinfo : EIATTR_KPARAM_INFO
	.align		4
.L_52:
        /*016c*/ 	.byte	0x04, 0x17
        /*016e*/ 	.short	(.L_54 - .L_53)
.L_53:
        /*0170*/ 	.word	0x00000000
        /*0174*/ 	.short	0x0004
        /*0176*/ 	.short	0x0020
        /*0178*/ 	.byte	0x00, 0xf4, 0x21, 0x00


	//----- nvinfo : EIATTR_KPARAM_INFO
	.align		4
.L_54:
        /*017c*/ 	.byte	0x04, 0x17
        /*017e*/ 	.short	(.L_56 - .L_55)
.L_55:
        /*0180*/ 	.word	0x00000000
        /*0184*/ 	.short	0x0003
        /*0186*/ 	.short	0x0018
        /*0188*/ 	.byte	0x00, 0xf4, 0x21, 0x00


	//----- nvinfo : EIATTR_KPARAM_INFO
	.align		4
.L_56:
        /*018c*/ 	.byte	0x04, 0x17
        /*018e*/ 	.short	(.L_58 - .L_57)
.L_57:
        /*0190*/ 	.word	0x00000000
        /*0194*/ 	.short	0x0002
        /*0196*/ 	.short	0x0010
        /*0198*/ 	.byte	0x00, 0xf4, 0x21, 0x00


	//----- nvinfo : EIATTR_KPARAM_INFO
	.align		4
.L_58:
        /*019c*/ 	.byte	0x04, 0x17
        /*019e*/ 	.short	(.L_60 - .L_59)
.L_59:
        /*01a0*/ 	.word	0x00000000
        /*01a4*/ 	.short	0x0001
        /*01a6*/ 	.short	0x0008
        /*01a8*/ 	.byte	0x00, 0xf4, 0x21, 0x00


	//----- nvinfo : EIATTR_KPARAM_INFO
	.align		4
.L_60:
        /*01ac*/ 	.byte	0x04, 0x17
        /*01ae*/ 	.short	(.L_62 - .L_61)
.L_61:
        /*01b0*/ 	.word	0x00000000
        /*01b4*/ 	.short	0x0000
        /*01b6*/ 	.short	0x0000
        /*01b8*/ 	.byte	0x00, 0xf4, 0x21, 0x00


	//----- nvinfo : EIATTR_MAXREG_COUNT
	.align		4
.L_62:
        /*01bc*/ 	.byte	0x03, 0x1b
        /*01be*/ 	.short	0x00ff


	//----- nvinfo : EIATTR_NUM_BARRIERS
	.align		4
        /*01c0*/ 	.byte	0x02, 0x4c
        /*01c2*/ 	.byte	0x01
	.zero		1


	//----- nvinfo : EIATTR_ANNOTATIONS
	.align		4
        /*01c4*/ 	.byte	0x04, 0x55
        /*01c6*/ 	.short	(.L_64 - .L_63)


	//   ....[0]....
.L_63:
        /*01c8*/ 	.word	0x00000001
        /*01cc*/ 	.byte	0x20, 0x0b, 0x00, 0x00, 0x01, 0x00, 0x00, 0x00, 0x20, 0x0c, 0x00, 0x00, 0x01, 0x00, 0x00, 0x00
        /* <DEDUP_REMOVED lines=124> */
        /*099c*/ 	.byte	0x70, 0x55, 0x00, 0x00, 0x01, 0x00, 0x00, 0x00, 0xa0, 0x55, 0x00, 0x00


	//----- nvinfo : EIATTR_MERCURY_ISA_VERSION
	.align		4
.L_64:
        /*09a8*/ 	.byte	0x03, 0x5f
        /*09aa*/ 	.short	0x0000


	//----- nvinfo : EIATTR_COOP_GROUP_MASK_REGIDS
	.align		4
        /*09ac*/ 	.byte	0x04, 0x29
        /*09ae*/ 	.short	(.L_66 - .L_65)


	//   ....[0]....
.L_65:
        /*09b0*/ 	.word	0xffffffff


	//   ....[1]....
        /*09b4*/ 	.word	0xffffffff


	//   ....[2]....
        /*09b8*/ 	.word	0xffffffff


	//   ....[3]....
        /*09bc*/ 	.word	0xffffffff


	//   ....[4]....
        /*09c0*/ 	.word	0xffffffff


	//   ....[5]....
        /*09c4*/ 	.word	0xffffffff


	//   ....[6]....
        /*09c8*/ 	.word	0xffffffff


	//   ....[7]....
        /*09cc*/ 	.word	0xffffffff


	//   ....[8]....
        /*09d0*/ 	.word	0xffffffff


	//   ....[9]....
        /*09d4*/ 	.word	0xffffffff


	//   ....[10]....
        /*09d8*/ 	.word	0xffffffff


	//   ....[11]....
        /*09dc*/ 	.word	0xffffffff


	//   ....[12]....
        /*09e0*/ 	.word	0xffffffff


	//   ....[13]....
        /*09e4*/ 	.word	0xffffffff


	//   ....[14]....
        /*09e8*/ 	.word	0xffffffff


	//   ....[15]....
        /*09ec*/ 	.word	0xffffffff


	//   ....[16]....
        /*09f0*/ 	.word	0xffffffff


	//   ....[17]....
        /*09f4*/ 	.word	0xffffffff


	//   ....[18]....
        /*09f8*/ 	.word	0xffffffff


	//   ....[19]....
        /*09fc*/ 	.word	0xffffffff


	//   ....[20]....
        /*0a00*/ 	.word	0xffffffff


	//   ....[21]....
        /*0a04*/ 	.word	0xffffffff


	//----- nvinfo : EIATTR_COOP_GROUP_INSTR_OFFSETS
	.align		4
.L_66:
        /*0a08*/ 	.byte	0x04, 0x28
        /*0a0a*/ 	.short	(.L_68 - .L_67)


	//   ....[0]....
.L_67:
        /*0a0c*/ 	.word	0x00004320


	//   ....[1]....
        /*0a10*/ 	.word	0x00004330


	//   ....[2]....
        /*0a14*/ 	.word	0x00004340


	//   ....[3]....
        /*0a18*/ 	.word	0x00004350


	//   ....[4]....
        /*0a1c*/ 	.word	0x000043a0


	//   ....[5]....
        /*0a20*/ 	.word	0x000043b0


	//   ....[6]....
        /*0a24*/ 	.word	0x000043c0


	//   ....[7]....
        /*0a28*/ 	.word	0x000043d0


	//   ....[8]....
        /*0a2c*/ 	.word	0x000044b0


	//   ....[9]....
        /*0a30*/ 	.word	0x000044d0


	//   ....[10]....
        /*0a34*/ 	.word	0x000044f0


	//   ....[11]....
        /*0a38*/ 	.word	0x000049a0


	//   ....[12]....
        /*0a3c*/ 	.word	0x000049b0


	//   ....[13]....
        /*0a40*/ 	.word	0x000049c0


	//   ....[14]....
        /*0a44*/ 	.word	0x000049d0


	//   ....[15]....
        /*0a48*/ 	.word	0x00004a20


	//   ....[16]....
        /*0a4c*/ 	.word	0x00004a30


	//   ....[17]....
        /*0a50*/ 	.word	0x00004a40


	//   ....[18]....
        /*0a54*/ 	.word	0x00004a50


	//   ....[19]....
        /*0a58*/ 	.word	0x00004b10


	//   ....[20]....
        /*0a5c*/ 	.word	0x00004b30


	//   ....[21]....
        /*0a60*/ 	.word	0x00004b50


	//----- nvinfo : EIATTR_EXIT_INSTR_OFFSETS
	.align		4
.L_68:
        /*0a64*/ 	.byte	0x04, 0x1c
        /*0a66*/ 	.short	(.L_70 - .L_69)


	//   ....[0]....
.L_69:
        /*0a68*/ 	.word	0x000077d0


	//   ....[1]....
        /*0a6c*/ 	.word	0x00007870


	//----- nvinfo : EIATTR_REQNTID
	.align		4
.L_70:
        /*0a70*/ 	.byte	0x04, 0x10
        /*0a72*/ 	.short	(.L_72 - .L_71)
.L_71:
        /*0a74*/ 	.word	0x00000100
        /*0a78*/ 	.word	0x00000001
        /*0a7c*/ 	.word	0x00000001
.L_72:


//--------------------- .nv.callgraph             --------------------------
	.section	.nv.callgraph,"",@"SHT_CUDA_CALLGRAPH"
	.align	4
	.sectionentsize	8
	.align		4
        /*0000*/ 	.word	0x00000000
	.align		4
        /*0004*/ 	.word	0xffffffff
	.align		4
        /*0008*/ 	.word	0x00000000
	.align		4
        /*000c*/ 	.word	0xfffffffe
	.align		4
        /*0010*/ 	.word	0x00000000
	.align		4
        /*0014*/ 	.word	0xfffffffd
	.align		4
        /*0018*/ 	.word	0x00000000
	.align		4
        /*001c*/ 	.word	0xfffffffc


//--------------------- .nv.rel.action            --------------------------
	.section	.nv.rel.action,"",@"SHT_CUDA_RELOCINFO"
	.align	8
	.sectionentsize	8
        /*0000*/ 	.byte	0x73, 0x00, 0x00, 0x00, 0x00, 0x00, 0x00, 0x00, 0x00, 0x00, 0x00, 0x11, 0x25, 0x00, 0x05, 0x36


//--------------------- .nv.constant4             --------------------------
	.section	.nv.constant4,"a",@progbits
	.align	8
	.align		8
.nv.constant4:
        /*0000*/ 	.dword	_$_str


//--------------------- .nv.constant0.attn_fwd    --------------------------
	.section	.nv.constant0.attn_fwd,"a",@progbits
	.sectionflags	@""
	.align	4
.nv.constant0.attn_fwd:
	.zero		488


//--------------------- .text.attn_fwd            --------------------------
	.section	.text.attn_fwd,"ax",@progbits
	.sectioninfo	@"SHI_REGISTERS=128"
	.align	128
        .global         attn_fwd
        .type           attn_fwd,@function
        .size           attn_fwd,(.L_x_3 - attn_fwd)
        .other          attn_fwd,@"STO_CUDA_ENTRY STV_DEFAULT"
attn_fwd:
.text.attn_fwd:
[----:B------:R-:W-:Y:S02]  /*0000*/  IMAD.MOV.U32 R1, RZ, RZ, c[0x0][0x28] ;  /* 0x00000a00ff017624 */ /* 0x000fe400078e00ff */
[----:B------:R-:W0:Y:S01]  /*0010*/  S2R R49, SR_TID.X ;  /* 0x0000000000317919 */ /* 0x000e220000002100 */
[----:B------:R-:W-:Y:S01]  /*0020*/  IMAD.MOV.U32 R26, RZ, RZ, c[0x0][0x198] ;  /* 0x00006600ff1a7624 */ /* 0x000fe200078e00ff */
[----:B------:R-:W-:Y:S01]  /*0030*/  ULDC.64 UR4, c[0x0][0x118] ;  /* 0x0000460000047ab9 */ /* 0x000fe20000000a00 */
[----:B------:R-:W-:Y:S01]  /*0040*/  IADD3 R1, R1, -0x3f0, RZ ;  /* 0xfffffc1001017810 */ /* 0x000fe20007ffe0ff */
[----:B------:R-:W1:Y:S04]  /*0050*/  S2R R3, SR_CTAID.X ;  /* 0x0000000000037919 */ /* 0x000e680000002500 */
[----:B------:R-:W2:Y:S01]  /*0060*/  S2R R44, SR_CTAID.Y ;  /* 0x00000000002c7919 */ /* 0x000ea20000002600 */
[----:B0-----:R-:W-:Y:S02]  /*0070*/  LOP3.LUT R14, R49, 0x1f, RZ, 0xc0, !PT ;  /* 0x0000001f310e7812 */ /* 0x001fe400078ec0ff */
[----:B------:R-:W-:-:S03]  /*0080*/  SHF.R.U32.HI R2, RZ, 0x5, R49 ;  /* 0x00000005ff027819 */ /* 0x000fc60000011631 */
[----:B-1----:R-:W-:Y:S02]  /*0090*/  IMAD R4, R3, 0x20, R14 ;  /* 0x0000002003047824 */ /* 0x002fe400078e020e */
[----:B--2---:R-:W-:Y:S02]  /*00a0*/  IMAD R0, R44, c[0x0][0x190], RZ ;  /* 0x000064002c007a24 */ /* 0x004fe400078e02ff */
[----:B------:R-:W-:Y:S01]  /*00b0*/  IMAD R3, R4, c[0x0][0x194], RZ ;  /* 0x0000650004037a24 */ /* 0x000fe200078e02ff */
[----:B------:R-:W-:Y:S02]  /*00c0*/  SGXT.U32 R4, R2, 0x3 ;  /* 0x000000030204781a */ /* 0x000fe40000000000 */
[----:B------:R-:W-:Y:S01]  /*00d0*/  SHF.L.U32 R2, R0, 0x1, RZ ;  /* 0x0000000100027819 */ /* 0x000fe200000006ff */
[----:B------:R-:W-:Y:S02]  /*00e0*/  IMAD.SHL.U32 R5, R3, 0x2, RZ ;  /* 0x0000000203057824 */ /* 0x000fe400078e00ff */
[----:B------:R-:W-:-:S02]  /*00f0*/  IMAD R6, R4, c[0x0][0x198], RZ ;  /* 0x0000660004067a24 */ /* 0x000fc400078e02ff */
[----:B------:R-:W-:Y:S01]  /*0100*/  IMAD.HI R0, R0, 0x2, RZ ;  /* 0x0000000200007827 */ /* 0x000fe200078e02ff */
[----:B------:R-:W-:-:S03]  /*0110*/  IADD3 R27, P0, P1, R5, c[0x0][0x160], R2 ;  /* 0x00005800051b7a10 */ /* 0x000fc6000791e002 */
[----:B------:R-:W-:-:S04]  /*0120*/  IMAD.HI R3, R3, 0x2, RZ ;  /* 0x0000000203037827 */ /* 0x000fc800078e02ff */
[----:B------:R-:W-:Y:S01]  /*0130*/  IMAD R5, R26, 0x8, R6 ;  /* 0x000000081a057824 */ /* 0x000fe200078e0206 */
[----:B------:R-:W-:Y:S02]  /*0140*/  IADD3.X R28, R3, c[0x0][0x164], R0, P0, P1 ;  /* 0x00005900031c7a10 */ /* 0x000fe400007e2400 */
[-C--:B------:R-:W-:Y:S01]  /*0150*/  LEA R2, P0, R6, R27.reuse, 0x1 ;  /* 0x0000001b06027211 */ /* 0x080fe200078008ff */
[----:B------:R-:W-:Y:S01]  /*0160*/  IMAD R0, R26, 0x8, R5 ;  /* 0x000000081a007824 */ /* 0x000fe200078e0205 */
[CC--:B------:R-:W-:Y:S02]  /*0170*/  LEA R4, P1, R5.reuse, R27.reuse, 0x1 ;  /* 0x0000001b05047211 */ /* 0x0c0fe400078208ff */
[----:B------:R-:W-:Y:S02]  /*0180*/  LEA.HI.X.SX32 R3, R6, R28, 0x1, P0 ;  /* 0x0000001c06037211 */ /* 0x000fe400000f0eff */
[----:B------:R-:W-:Y:S02]  /*0190*/  LEA R9, R26, R0, 0x3 ;  /* 0x000000001a097211 */ /* 0x000fe400078e18ff */
[----:B------:R-:W-:Y:S01]  /*01a0*/  LEA R6, P0, R0, R27, 0x1 ;  /* 0x0000001b00067211 */ /* 0x000fe200078008ff */
[----:B------:R0:W2:Y:S01]  /*01b0*/  LDG.E.U16 R16, [R2.64] ;  /* 0x0000000402107981 */ /* 0x0000a2000c1e1500 */
[----:B------:R-:W-:-:S02]  /*01c0*/  LEA.HI.X.SX32 R5, R5, R28, 0x1, P1 ;  /* 0x0000001c05057211 */ /* 0x000fc400008f0eff */
[-C--:B------:R-:W-:Y:S01]  /*01d0*/  LEA.HI.X.SX32 R7, R0, R28.reuse, 0x1, P0 ;  /* 0x0000001c00077211 */ /* 0x080fe200000f0eff */
[C---:B------:R-:W-:Y:S01]  /*01e0*/  IMAD R0, R26.reuse, 0x8, R9 ;  /* 0x000000081a007824 */ /* 0x040fe200078e0209 */
[CC--:B------:R-:W-:Y:S01]  /*01f0*/  LEA R8, P0, R9.reuse, R27.reuse, 0x1 ;  /* 0x0000001b09087211 */ /* 0x0c0fe200078008ff */
[----:B------:R1:W3:Y:S03]  /*0200*/  LDG.E.U16 R17, [R4.64] ;  /* 0x0000000404117981 */ /* 0x0002e6000c1e1500 */
[-C--:B------:R-:W-:Y:S01]  /*0210*/  LEA.HI.X.SX32 R9, R9, R28.reuse, 0x1, P0 ;  /* 0x0000001c09097211 */ /* 0x080fe200000f0eff */
[----:B------:R-:W-:Y:S01]  /*0220*/  IMAD R13, R26, 0x8, R0 ;  /* 0x000000081a0d7824 */ /* 0x000fe200078e0200 */
[CC--:B------:R-:W-:Y:S01]  /*0230*/  LEA R10, P0, R0.reuse, R27.reuse, 0x1 ;  /* 0x0000001b000a7211 */ /* 0x0c0fe200078008ff */
[----:B------:R4:W5:Y:S03]  /*0240*/  LDG.E.U16 R18, [R6.64] ;  /* 0x0000000406127981 */ /* 0x000966000c1e1500 */
[----:B------:R-:W-:Y:S01]  /*0250*/  LEA.HI.X.SX32 R11, R0, R28, 0x1, P0 ;  /* 0x0000001c000b7211 */ /* 0x000fe200000f0eff */
[----:B------:R-:W-:Y:S01]  /*0260*/  IMAD R0, R26, 0x8, R13 ;  /* 0x000000081a007824 */ /* 0x000fe200078e020d */
[-C--:B0-----:R-:W-:Y:S01]  /*0270*/  LEA R2, P0, R13, R27.reuse, 0x1 ;  /* 0x0000001b0d027211 */ /* 0x081fe200078008ff */
[----:B------:R0:W5:Y:S03]  /*0280*/  LDG.E.U16 R19, [R8.64] ;  /* 0x0000000408137981 */ /* 0x000166000c1e1500 */
[----:B------:R-:W-:Y:S01]  /*0290*/  LEA R12, P1, R0, R27, 0x1 ;  /* 0x0000001b000c7211 */ /* 0x000fe200078208ff */
[----:B------:R0:W5:Y:S01]  /*02a0*/  LDG.E.U16 R20, [R10.64] ;  /* 0x000000040a147981 */ /* 0x000162000c1e1500 */
[----:B------:R-:W-:-:S02]  /*02b0*/  LEA R15, R26, R0, 0x3 ;  /* 0x000000001a0f7211 */ /* 0x000fc400078e18ff */
[-C--:B------:R-:W-:Y:S02]  /*02c0*/  LEA.HI.X.SX32 R3, R13, R28.reuse, 0x1, P0 ;  /* 0x0000001c0d037211 */ /* 0x080fe400000f0eff */
[-C--:B------:R-:W-:Y:S01]  /*02d0*/  LEA.HI.X.SX32 R13, R0, R28.reuse, 0x1, P1 ;  /* 0x0000001c000d7211 */ /* 0x080fe200008f0eff */
[C---:B------:R-:W-:Y:S01]  /*02e0*/  IMAD R0, R26.reuse, 0x8, R15 ;  /* 0x000000081a007824 */ /* 0x040fe200078e020f */
[CC--:B-1----:R-:W-:Y:S01]  /*02f0*/  LEA R4, P0, R15.reuse, R27.reuse, 0x1 ;  /* 0x0000001b0f047211 */ /* 0x0c2fe200078008ff */
[----:B------:R1:W5:Y:S03]  /*0300*/  LDG.E.U16 R21, [R2.64] ;  /* 0x0000000402157981 */ /* 0x000366000c1e1500 */
[-C--:B------:R-:W-:Y:S01]  /*0310*/  LEA.HI.X.SX32 R5, R15, R28.reuse, 0x1, P0 ;  /* 0x0000001c0f057211 */ /* 0x080fe200000f0eff */
[----:B0-----:R-:W-:Y:S01]  /*0320*/  IMAD R9, R26, 0x8, R0 ;  /* 0x000000081a097824 */ /* 0x001fe200078e0200 */
[CC--:B----4-:R-:W-:Y:S01]  /*0330*/  LEA R6, P0, R0.reuse, R27.reuse, 0x1 ;  /* 0x0000001b00067211 */ /* 0x0d0fe200078008ff */
[----:B------:R0:W4:Y:S03]  /*0340*/  LDG.E.U16 R22, [R12.64] ;  /* 0x000000040c167981 */ /* 0x000126000c1e1500 */
[----:B------:R-:W-:Y:S01]  /*0350*/  LEA.HI.X.SX32 R7, R0, R28, 0x1, P0 ;  /* 0x0000001c00077211 */ /* 0x000fe200000f0eff */
[----:B------:R-:W-:Y:S01]  /*0360*/  IMAD R0, R26, 0x8, R9 ;  /* 0x000000081a007824 */ /* 0x000fe200078e0209 */
[-C--:B------:R-:W-:Y:S01]  /*0370*/  LEA R8, P0, R9, R27.reuse, 0x1 ;  /* 0x0000001b09087211 */ /* 0x080fe200078008ff */
[----:B------:R0:W4:Y:S03]  /*0380*/  LDG.E.U16 R23, [R4.64] ;  /* 0x0000000404177981 */ /* 0x000126000c1e1500 */
[----:B------:R-:W-:Y:S01]  /*0390*/  LEA R10, P1, R0, R27, 0x1 ;  /* 0x0000001b000a7211 */ /* 0x000fe200078208ff */
[----:B------:R0:W4:Y:S01]  /*03a0*/  LDG.E.U16 R24, [R6.64] ;  /* 0x0000000406187981 */ /* 0x000122000c1e1500 */
[----:B------:R-:W-:-:S02]  /*03b0*/  LEA R15, R26, R0, 0x3 ;  /* 0x000000001a0f7211 */ /* 0x000fc400078e18ff */
[-C--:B------:R-:W-:Y:S02]  /*03c0*/  LEA.HI.X.SX32 R11, R0, R28.reuse, 0x1, P1 ;  /* 0x0000001c000b7211 */ /* 0x080fe400008f0eff */
[-C--:B------:R-:W-:Y:S01]  /*03d0*/  LEA.HI.X.SX32 R9, R9, R28.reuse, 0x1, P0 ;  /* 0x0000001c09097211 */ /* 0x080fe200000f0eff */
[C---:B------:R-:W-:Y:S01]  /*03e0*/  IMAD R0, R26.reuse, 0x8, R15 ;  /* 0x000000081a007824 */ /* 0x040fe200078e020f */
[CC--:B-1----:R-:W-:Y:S01]  /*03f0*/  LEA R2, P0, R15.reuse, R27.reuse, 0x1 ;  /* 0x0000001b0f027211 */ /* 0x0c2fe200078008ff */
[----:B------:R1:W4:Y:S02]  /*0400*/  LDG.E.U16 R10, [R10.64] ;  /* 0x000000040a0a7981 */ /* 0x000324000c1e1500 */
[----:B0-----:R-:W-:Y:S01]  /*0410*/  IMAD R13, R26, 0x8, R0 ;  /* 0x000000081a0d7824 */ /* 0x001fe200078e0200 */
[----:B------:R-:W-:Y:S01]  /*0420*/  LEA.HI.X.SX32 R3, R15, R28, 0x1, P0 ;  /* 0x0000001c0f037211 */ /* 0x000fe200000f0eff */
[----:B------:R0:W4:Y:S01]  /*0430*/  LDG.E.U16 R25, [R8.64] ;  /* 0x0000000408197981 */ /* 0x000122000c1e1500 */
[----:B------:R-:W-:Y:S01]  /*0440*/  LEA R4, P0, R0, R27, 0x1 ;  /* 0x0000001b00047211 */ /* 0x000fe200078008ff */
[----:B------:R-:W-:-:S03]  /*0450*/  IMAD R15, R26, 0x8, R13 ;  /* 0x000000081a0f7824 */ /* 0x000fc600078e020d */
[-C--:B------:R-:W-:Y:S02]  /*0460*/  LEA.HI.X.SX32 R5, R0, R28.reuse, 0x1, P0 ;  /* 0x0000001c00057211 */ /* 0x080fe400000f0eff */
[C---:B------:R-:W-:Y:S02]  /*0470*/  LEA R6, P0, R13.reuse, R27, 0x1 ;  /* 0x0000001b0d067211 */ /* 0x040fe400078008ff */
[----:B------:R-:W-:Y:S02]  /*0480*/  LEA R0, R26, R15, 0x3 ;  /* 0x0000000f1a007211 */ /* 0x000fe400078e18ff */
[-C--:B------:R-:W-:Y:S01]  /*0490*/  LEA.HI.X.SX32 R7, R13, R28.reuse, 0x1, P0 ;  /* 0x0000001c0d077211 */ /* 0x080fe200000f0eff */
[----:B------:R1:W4:Y:S01]  /*04a0*/  LDG.E.U16 R26, [R2.64] ;  /* 0x00000004021a7981 */ /* 0x000322000c1e1500 */
[CC--:B------:R-:W-:Y:S02]  /*04b0*/  LEA R12, P1, R15.reuse, R27.reuse, 0x1 ;  /* 0x0000001b0f0c7211 */ /* 0x0c0fe400078208ff */
[----:B0-----:R-:W-:Y:S01]  /*04c0*/  LEA R8, P0, R0, R27, 0x1 ;  /* 0x0000001b00087211 */ /* 0x001fe200078008ff */
[----:B------:R0:W4:Y:S01]  /*04d0*/  LDG.E.U16 R5, [R4.64] ;  /* 0x0000000404057981 */ /* 0x000122000c1e1500 */
[----:B------:R-:W-:-:S02]  /*04e0*/  LEA.HI.X.SX32 R13, R15, R28, 0x1, P1 ;  /* 0x0000001c0f0d7211 */ /* 0x000fc400008f0eff */
[----:B------:R-:W-:Y:S01]  /*04f0*/  LEA.HI.X.SX32 R9, R0, R28, 0x1, P0 ;  /* 0x0000001c00097211 */ /* 0x000fe200000f0eff */
[----:B------:R-:W4:Y:S04]  /*0500*/  LDG.E.U16 R6, [R6.64] ;  /* 0x0000000406067981 */ /* 0x000f28000c1e1500 */
[----:B------:R0:W4:Y:S04]  /*0510*/  LDG.E.U16 R12, [R12.64] ;  /* 0x000000040c0c7981 */ /* 0x000128000c1e1500 */
[----:B------:R0:W4:Y:S01]  /*0520*/  LDG.E.U16 R8, [R8.64] ;  /* 0x0000000408087981 */ /* 0x000122000c1e1500 */
[C---:B------:R-:W-:Y:S01]  /*0530*/  LOP3.LUT R29, R49.reuse, 0xc0, RZ, 0xc0, !PT ;  /* 0x000000c0311d7812 */ /* 0x040fe200078ec0ff */
[----:B-1----:R-:W-:-:S03]  /*0540*/  IMAD.SHL.U32 R11, R49, 0x2, RZ ;  /* 0x00000002310b7824 */ /* 0x002fc600078e00ff */
[----:B------:R-:W-:-:S04]  /*0550*/  SHF.R.U32.HI R0, RZ, 0x2, R29 ;  /* 0x00000002ff007819 */ /* 0x000fc8000001161d */
[----:B------:R-:W-:Y:S01]  /*0560*/  LOP3.LUT R15, R0, 0x1fe, R11, 0x78, !PT ;  /* 0x000001fe000f7812 */ /* 0x000fe200078e780b */
[----:B------:R-:W-:-:S05]  /*0570*/  IMAD.MOV.U32 R2, RZ, RZ, c[0x0][0x1d0] ;  /* 0x00007400ff027624 */ /* 0x000fca00078e00ff */
[----:B------:R-:W-:Y:S01]  /*0580*/  ISETP.GE.AND P0, PT, R2, 0x1, PT ;  /* 0x000000010200780c */ /* 0x000fe20003f06270 */
[----:B------:R-:W-:Y:S01]  /*0590*/  IMAD.MOV.U32 R118, RZ, RZ, 0x3f800000 ;  /* 0x3f800000ff767424 */ /* 0x000fe200078e00ff */
[----:B------:R-:W-:Y:S01]  /*05a0*/  MOV R0, 0xff800000 ;  /* 0xff80000000007802 */ /* 0x000fe20000000f00 */
[----:B------:R-:W-:Y:S01]  /*05b0*/  IMAD.MOV.U32 R2, RZ, RZ, -0x800000 ;  /* 0xff800000ff027424 */ /* 0x000fe200078e00ff */
[----:B------:R-:W-:Y:S01]  /*05c0*/  MOV R116, 0x3f800000 ;  /* 0x3f80000000747802 */ /* 0x000fe20000000f00 */
[----:B------:R-:W-:Y:S01]  /*05d0*/  IMAD.MOV.U32 R3, RZ, RZ, -0x800000 ;  /* 0xff800000ff037424 */ /* 0x000fe200078e00ff */
[----:B------:R-:W-:Y:S01]  /*05e0*/  CS2R R40, SRZ ;  /* 0x0000000000287805 */ /* 0x000fe2000001ff00 */
[----:B0-----:R-:W-:Y:S01]  /*05f0*/  IMAD.MOV.U32 R4, RZ, RZ, -0x800000 ;  /* 0xff800000ff047424 */ /* 0x001fe200078e00ff */
[----:B------:R-:W-:Y:S01]  /*0600*/  CS2R R42, SRZ ;  /* 0x00000000002a7805 */ /* 0x000fe2000001ff00 */
[----:B------:R-:W-:Y:S01]  /*0610*/  IMAD.MOV.U32 R114, RZ, RZ, 0x3f800000 ;  /* 0x3f800000ff727424 */ /* 0x000fe200078e00ff */
[----:B------:R-:W-:Y:S01]  /*0620*/  CS2R R32, SRZ ;  /* 0x0000000000207805 */ /* 0x000fe2000001ff00 */
[----:B------:R-:W-:Y:S01]  /*0630*/  IMAD.MOV.U32 R112, RZ, RZ, 0x3f800000 ;  /* 0x3f800000ff707424 */ /* 0x000fe200078e00ff */
[----:B------:R-:W-:Y:S01]  /*0640*/  CS2R R34, SRZ ;  /* 0x0000000000227805 */ /* 0x000fe2000001ff00 */
[----:B------:R-:W-:Y:S01]  /*0650*/  CS2R R28, SRZ ;  /* 0x00000000001c7805 */ /* 0x000fe2000001ff00 */
[----:B------:R-:W-:Y:S01]  /*0660*/  CS2R R30, SRZ ;  /* 0x00000000001e7805 */ /* 0x000fe2000001ff00 */
[----:B------:R-:W-:Y:S01]  /*0670*/  CS2R R36, SRZ ;  /* 0x0000000000247805 */ /* 0x000fe2000001ff00 */
[----:B------:R-:W-:Y:S01]  /*0680*/  CS2R R38, SRZ ;  /* 0x0000000000267805 */ /* 0x000fe2000001ff00 */
[----:B------:R-:W-:-:S02]  /*0690*/  LOP3.LUT R13, R49, 0xff, RZ, 0xc0, !PT ;  /* 0x000000ff310d7812 */ /* 0x000fc400078ec0ff */
[C---:B------:R-:W-:Y:S02]  /*06a0*/  LOP3.LUT R27, R49.reuse, 0xe0, RZ, 0xc0, !PT ;  /* 0x000000e0311b7812 */ /* 0x040fe400078ec0ff */
[----:B------:R-:W-:Y:S01]  /*06b0*/  LOP3.LUT R9, R49, 0x1c, RZ, 0xc0, !PT ;  /* 0x0000001c31097812 */ /* 0x000fe200078ec0ff */
[----:B--2---:R0:W-:Y:S04]  /*06c0*/  STS.U16 [R15+0x8000], R16 ;  /* 0x008000100f007388 */ /* 0x0041e80000000400 */
[----:B---3--:R0:W-:Y:S04]  /*06d0*/  STS.U16 [R15+0x8200], R17 ;  /* 0x008200110f007388 */ /* 0x0081e80000000400 */
[----:B-----5:R0:W-:Y:S04]  /*06e0*/  STS.U16 [R15+0x8400], R18 ;  /* 0x008400120f007388 */ /* 0x0201e80000000400 */
[----:B------:R0:W-:Y:S04]  /*06f0*/  STS.U16 [R15+0x8600], R19 ;  /* 0x008600130f007388 */ /* 0x0001e80000000400 */
[----:B------:R0:W-:Y:S04]  /*0700*/  STS.U16 [R15+0x8800], R20 ;  /* 0x008800140f007388 */ /* 0x0001e80000000400 */
[----:B------:R0:W-:Y:S04]  /*0710*/  STS.U16 [R15+0x8a00], R21 ;  /* 0x008a00150f007388 */ /* 0x0001e80000000400 */
[----:B----4-:R0:W-:Y:S04]  /*0720*/  STS.U16 [R15+0x8c00], R22 ;  /* 0x008c00160f007388 */ /* 0x0101e80000000400 */
[----:B------:R0:W-:Y:S04]  /*0730*/  STS.U16 [R15+0x8e00], R23 ;  /* 0x008e00170f007388 */ /* 0x0001e80000000400 */
[----:B------:R0:W-:Y:S04]  /*0740*/  STS.U16 [R15+0x9000], R24 ;  /* 0x009000180f007388 */ /* 0x0001e80000000400 */
[----:B------:R0:W-:Y:S04]  /*0750*/  STS.U16 [R15+0x9400], R10 ;  /* 0x0094000a0f007388 */ /* 0x0001e80000000400 */
[----:B------:R0:W-:Y:S04]  /*0760*/  STS.U16 [R15+0x9200], R25 ;  /* 0x009200190f007388 */ /* 0x0001e80000000400 */
[----:B------:R0:W-:Y:S04]  /*0770*/  STS.U16 [R15+0x9600], R26 ;  /* 0x0096001a0f007388 */ /* 0x0001e80000000400 */
[----:B------:R0:W-:Y:S04]  /*0780*/  STS.U16 [R15+0x9800], R5 ;  /* 0x009800050f007388 */ /* 0x0001e80000000400 */
[----:B------:R0:W-:Y:S04]  /*0790*/  STS.U16 [R15+0x9a00], R6 ;  /* 0x009a00060f007388 */ /* 0x0001e80000000400 */
[----:B------:R0:W-:Y:S04]  /*07a0*/  STS.U16 [R15+0x9c00], R12 ;  /* 0x009c000c0f007388 */ /* 0x0001e80000000400 */
[----:B------:R0:W-:Y:S01]  /*07b0*/  STS.U16 [R15+0x9e00], R8 ;  /* 0x009e00080f007388 */ /* 0x0001e20000000400 */
[----:B------:R-:W-:Y:S05]  /*07c0*/  @!P0 BRA `(.L_x_0) ;  /* 0x00005aa000008947 */ /* 0x000fea0003800000 */
[----:B------:R-:W-:Y:S01]  /*07d0*/  SHF.R.U32.HI R7, RZ, 0x7, R49 ;  /* 0x00000007ff077819 */ /* 0x000fe20000011631 */
[----:B0-----:R-:W-:Y:S01]  /*07e0*/  IMAD.MOV.U32 R18, RZ, RZ, c[0x0][0x1a4] ;  /* 0x00006900ff127624 */ /* 0x001fe200078e00ff */
[----:B------:R-:W-:Y:S01]  /*07f0*/  LOP3.LUT R3, R49, 0x7f, RZ, 0xc0, !PT ;  /* 0x0000007f31037812 */ /* 0x000fe200078ec0ff */
[----:B------:R-:W-:Y:S01]  /*0800*/  IMAD R12, R9, 0x10, R14 ;  /* 0x00000010090c7824 */ /* 0x000fe200078e020e */
[----:B------:R-:W-:Y:S01]  /*0810*/  SGXT.U32 R7, R7, 0x1 ;  /* 0x000000010707781a */ /* 0x000fe20000000000 */
[----:B------:R-:W-:Y:S01]  /*0820*/  IMAD.SHL.U32 R9, R9, 0x8, RZ ;  /* 0x0000000809097824 */ /* 0x000fe200078e00ff */
[----:B------:R-:W-:Y:S01]  /*0830*/  LOP3.LUT P0, RZ, R49, 0x80, RZ, 0xc0, !PT ;  /* 0x0000008031ff7812 */ /* 0x000fe2000780c0ff */
[----:B------:R-:W-:Y:S01]  /*0840*/  IMAD.SHL.U32 R8, R3, 0x2, RZ ;  /* 0x0000000203087824 */ /* 0x000fe200078e00ff */
[----:B------:R-:W-:Y:S01]  /*0850*/  SHF.R.U32.HI R2, RZ, 0x3, R13 ;  /* 0x00000003ff027819 */ /* 0x000fe2000001160d */
[----:B------:R-:W-:Y:S01]  /*0860*/  IMAD R6, R7, c[0x0][0x1a4], RZ ;  /* 0x0000690007067a24 */ /* 0x000fe200078e02ff */
[----:B------:R-:W-:Y:S01]  /*0870*/  SEL R5, RZ, 0x110, !P0 ;  /* 0x00000110ff057807 */ /* 0x000fe20004000000 */
[----:B------:R-:W-:Y:S01]  /*0880*/  IMAD.SHL.U32 R12, R12, 0x4, RZ ;  /* 0x000000040c0c7824 */ /* 0x000fe200078e00ff */
[----:B------:R-:W-:Y:S01]  /*0890*/  LOP3.LUT R10, R2, 0x1c, RZ, 0xc0, !PT ;  /* 0x0000001c020a7812 */ /* 0x000fe200078ec0ff */
[----:B------:R-:W-:Y:S01]  /*08a0*/  IMAD R0, R44, c[0x0][0x1a0], RZ ;  /* 0x000068002c007a24 */ /* 0x000fe200078e02ff */
[----:B------:R-:W-:Y:S01]  /*08b0*/  LEA R16, R18, R6, 0x1 ;  /* 0x0000000612107211 */ /* 0x000fe200078e08ff */
[----:B------:R-:W-:Y:S01]  /*08c0*/  IMAD R4, R3, c[0x0][0x1a8], RZ ;  /* 0x00006a0003047a24 */ /* 0x000fe200078e02ff */
[----:B------:R-:W-:Y:S01]  /*08d0*/  LOP3.LUT R8, R5, R8, RZ, 0x3c, !PT ;  /* 0x0000000805087212 */ /* 0x000fe200078e3cff */
[----:B------:R-:W-:Y:S01]  /*08e0*/  IMAD.SHL.U32 R17, R0, 0x2, RZ ;  /* 0x0000000200117824 */ /* 0x000fe200078e00ff */
[----:B------:R-:W-:Y:S01]  /*08f0*/  SHF.R.U32.HI R5, RZ, 0x1, R27 ;  /* 0x00000001ff057819 */ /* 0x000fe2000001161b */
[----:B------:R-:W-:Y:S01]  /*0900*/  IMAD R20, R18, 0x2, R16 ;  /* 0x0000000212147824 */ /* 0x000fe200078e0210 */
[----:B------:R-:W-:Y:S01]  /*0910*/  IADD3 R9, R9, R10, RZ ;  /* 0x0000000a09097210 */ /* 0x000fe20007ffe0ff */
[----:B------:R-:W-:Y:S01]  /*0920*/  IMAD.SHL.U32 R2, R4, 0x2, RZ ;  /* 0x0000000204027824 */ /* 0x000fe200078e00ff */
[----:B------:R-:W-:Y:S01]  /*0930*/  LOP3.LUT R10, R12, R5, RZ, 0x3c, !PT ;  /* 0x000000050c0a7212 */ /* 0x000fe200078e3cff */
[C---:B------:R-:W-:Y:S01]  /*0940*/  IMAD.SHL.U32 R12, R49.reuse, 0x8, RZ ;  /* 0x00000008310c7824 */ /* 0x040fe200078e00ff */
[----:B------:R-:W-:Y:S01]  /*0950*/  LEA R14, R18, R20, 0x1 ;  /* 0x00000014120e7211 */ /* 0x000fe200078e08ff */
[----:B------:R-:W-:Y:S01]  /*0960*/  IMAD.HI R13, R0, 0x2, RZ ;  /* 0x00000002000d7827 */ /* 0x000fe200078e02ff */
[----:B------:R-:W-:-:S02]  /*0970*/  LOP3.LUT R5, R49, 0x7, RZ, 0xc0, !PT ;  /* 0x0000000731057812 */ /* 0x000fc400078ec0ff */
[----:B------:R-:W-:Y:S01]  /*0980*/  IADD3 R17, P0, P1, R2, c[0x0][0x168], R17 ;  /* 0x00005a0002117a10 */ /* 0x000fe2000791e011 */
[----:B------:R-:W-:Y:S01]  /*0990*/  IMAD R22, R18, 0x2, R14 ;  /* 0x0000000212167824 */ /* 0x000fe200078e020e */
[----:B------:R-:W-:Y:S01]  /*09a0*/  LOP3.LUT R12, R12, 0x30, RZ, 0xc0, !PT ;  /* 0x000000300c0c7812 */ /* 0x000fe200078ec0ff */
[----:B------:R-:W-:Y:S01]  /*09b0*/  IMAD R2, R44, c[0x0][0x1b0], RZ ;  /* 0x00006c002c027a24 */ /* 0x000fe200078e02ff */
[----:B------:R-:W-:Y:S01]  /*09c0*/  SHF.L.U32 R47, R49, 0x8, RZ ;  /* 0x00000008312f7819 */ /* 0x000fe200000006ff */
[----:B------:R-:W-:Y:S01]  /*09d0*/  IMAD R3, R3, c[0x0][0x1b4], RZ ;  /* 0x00006d0003037a24 */ /* 0x000fe200078e02ff */
[----:B------:R-:W-:Y:S01]  /*09e0*/  LEA R24, R18, R22, 0x1 ;  /* 0x0000001612187211 */ /* 0x000fe200078e08ff */
[----:B------:R-:W-:Y:S01]  /*09f0*/  IMAD.SHL.U32 R0, R5, 0x10, RZ ;  /* 0x0000001005007824 */ /* 0x000fe200078e00ff */
[----:B------:R-:W-:Y:S01]  /*0a00*/  MOV R116, 0x3f800000 ;  /* 0x3f80000000747802 */ /* 0x000fe20000000f00 */
[----:B------:R-:W-:-:S03]  /*0a10*/  IMAD.HI R4, R4, 0x2, RZ ;  /* 0x0000000204047827 */ /* 0x000fc600078e02ff */
[----:B------:R-:W-:Y:S01]  /*0a20*/  LOP3.LUT R47, R0, 0xf00, R47, 0xf8, !PT ;  /* 0x00000f00002f7812 */ /* 0x000fe200078ef82f */
[----:B------:R-:W-:Y:S01]  /*0a30*/  IMAD R26, R18, 0x2, R24 ;  /* 0x00000002121a7824 */ /* 0x000fe200078e0218 */
[----:B------:R-:W-:Y:S01]  /*0a40*/  LOP3.LUT R0, R0, 0x30, R11, 0x78, !PT ;  /* 0x0000003000007812 */ /* 0x000fe200078e780b */
[C---:B------:R-:W-:Y:S01]  /*0a50*/  IMAD R12, R5.reuse, 0x40, R12 ;  /* 0x00000040050c7824 */ /* 0x040fe200078e020c */
[----:B------:R-:W-:Y:S01]  /*0a60*/  IADD3.X R13, R4, c[0x0][0x16c], R13, P0, P1 ;  /* 0x00005b00040d7a10 */ /* 0x000fe200007e240d */
[----:B------:R-:W-:Y:S01]  /*0a70*/  IMAD R28, R18, 0x2, R26 ;  /* 0x00000002121c7824 */ /* 0x000fe200078e021a */
[----:B------:R-:W-:Y:S01]  /*0a80*/  LEA R52, P0, R6, R17, 0x1 ;  /* 0x0000001106347211 */ /* 0x000fe200078008ff */
[----:B------:R-:W-:Y:S01]  /*0a90*/  IMAD R15, R5, 0x4, R27 ;  /* 0x00000004050f7824 */ /* 0x000fe200078e021b */
[----:B------:R-:W-:Y:S01]  /*0aa0*/  SHF.L.U32 R5, R3, 0x1, RZ ;  /* 0x0000000103057819 */ /* 0x000fe200000006ff */
[----:B------:R-:W-:Y:S01]  /*0ab0*/  IMAD R30, R18, 0x2, R28 ;  /* 0x00000002121e7824 */ /* 0x000fe200078e021c */
[----:B------:R-:W-:Y:S01]  /*0ac0*/  LEA.HI.X.SX32 R53, R6, R13, 0x1, P0 ;  /* 0x0000000d06357211 */ /* 0x000fe200000f0eff */
[----:B------:R-:W-:Y:S01]  /*0ad0*/  IMAD.SHL.U32 R122, R2, 0x2, RZ ;  /* 0x00000002027a7824 */ /* 0x000fe200078e00ff */
[----:B------:R-:W-:Y:S01]  /*0ae0*/  LEA R40, P1, R16, R17, 0x1 ;  /* 0x0000001110287211 */ /* 0x000fe200078208ff */
[----:B------:R-:W-:-:S02]  /*0af0*/  IMAD R32, R18, 0x2, R30 ;  /* 0x0000000212207824 */ /* 0x000fc400078e021e */
[----:B------:R-:W-:Y:S01]  /*0b00*/  IMAD.HI R3, R3, 0x2, RZ ;  /* 0x0000000203037827 */ /* 0x000fe200078e02ff */
[----:B------:R-:W-:Y:S01]  /*0b10*/  IADD3 R122, P2, P3, R5, c[0x0][0x170], R122 ;  /* 0x00005c00057a7a10 */ /* 0x000fe20007b5e07a */
[----:B------:R-:W-:Y:S01]  /*0b20*/  STL.64 [R1+0x3e8], R52 ;  /* 0x0003e83401007387 */ /* 0x000fe20000100a00 */
[----:B------:R-:W-:Y:S01]  /*0b30*/  LEA R34, R18, R32, 0x1 ;  /* 0x0000002012227211 */ /* 0x000fe200078e08ff */
[----:B------:R-:W-:Y:S01]  /*0b40*/  IMAD R7, R7, c[0x0][0x1b8], RZ ;  /* 0x00006e0007077a24 */ /* 0x000fe200078e02ff */
[----:B------:R-:W-:Y:S01]  /*0b50*/  LOP3.LUT R5, R12, 0x10, R11, 0x78, !PT ;  /* 0x000000100c057812 */ /* 0x000fe200078e780b */
[----:B------:R-:W-:Y:S01]  /*0b60*/  IMAD.U32 R11, R15, 0x40, R0 ;  /* 0x000000400f0b7824 */ /* 0x000fe200078e0000 */
[----:B------:R-:W-:Y:S01]  /*0b70*/  LOP3.LUT R12, R49, 0x10, RZ, 0xc0, !PT ;  /* 0x00000010310c7812 */ /* 0x000fe200078ec0ff */
[----:B------:R-:W-:Y:S01]  /*0b80*/  IMAD R36, R18, 0x2, R34 ;  /* 0x0000000212247824 */ /* 0x000fe200078e0222 */
[----:B------:R-:W-:Y:S01]  /*0b90*/  LEA.HI.X.SX32 R41, R16, R13, 0x1, P1 ;  /* 0x0000000d10297211 */ /* 0x000fe200008f0eff */
[----:B------:R-:W-:Y:S01]  /*0ba0*/  IMAD.HI R0, R2, 0x2, RZ ;  /* 0x0000000202007827 */ /* 0x000fe200078e02ff */
[----:B------:R-:W-:-:S03]  /*0bb0*/  LEA R2, P0, R20, R17, 0x1 ;  /* 0x0000001114027211 */ /* 0x000fc600078008ff */
[----:B------:R-:W-:Y:S01]  /*0bc0*/  IMAD R38, R18, 0x2, R36 ;  /* 0x0000000212267824 */ /* 0x000fe200078e0224 */
[----:B------:R-:W-:Y:S01]  /*0bd0*/  IADD3.X R0, R3, c[0x0][0x174], R0, P2, P3 ;  /* 0x00005d0003007a10 */ /* 0x000fe200017e6400 */
[----:B------:R-:W-:Y:S01]  /*0be0*/  IMAD R12, R12, 0x20, R5 ;  /* 0x000000200c0c7824 */ /* 0x000fe200078e0205 */
[----:B------:R-:W-:Y:S01]  /*0bf0*/  LEA.HI.X.SX32 R3, R20, R13, 0x1, P0 ;  /* 0x0000000d14037211 */ /* 0x000fe200000f0eff */
[----:B------:R-:W-:Y:S01]  /*0c00*/  IMAD R46, R18, 0x2, R38 ;  /* 0x00000002122e7824 */ /* 0x000fe200078e0226 */
[----:B------:R-:W-:Y:S01]  /*0c10*/  LEA R4, P0, R14, R17, 0x1 ;  /* 0x000000110e047211 */ /* 0x000fe200078008ff */
[----:B------:R-:W-:Y:S01]  /*0c20*/  STL.64 [R1+0x3e0], R40 ;  /* 0x0003e02801007387 */ /* 0x000fe20000100a00 */
[----:B------:R-:W-:Y:S02]  /*0c30*/  IMAD.MOV.U32 R42, RZ, RZ, c[0x0][0x1b8] ;  /* 0x00006e00ff2a7624 */ /* 0x000fe400078e00ff */
[----:B------:R-:W-:Y:S01]  /*0c40*/  LEA R48, R18, R46, 0x1 ;  /* 0x0000002e12307211 */ /* 0x000fe200078e08ff */
[----:B------:R0:W-:Y:S01]  /*0c50*/  STL.64 [R1+0x3d8], R2 ;  /* 0x0003d80201007387 */ /* 0x0001e20000100a00 */
[----:B------:R-:W-:Y:S01]  /*0c60*/  LEA.HI.X.SX32 R5, R14, R13, 0x1, P0 ;  /* 0x0000000d0e057211 */ /* 0x000fe200000f0eff */
[----:B------:R-:W-:Y:S01]  /*0c70*/  IMAD.MOV.U32 R118, RZ, RZ, 0x3f800000 ;  /* 0x3f800000ff767424 */ /* 0x000fe200078e00ff */
[----:B------:R-:W-:Y:S01]  /*0c80*/  LEA R43, R42, R7, 0x1 ;  /* 0x000000072a2b7211 */ /* 0x000fe200078e08ff */
[----:B------:R-:W-:-:S02]  /*0c90*/  IMAD R50, R18, 0x2, R48 ;  /* 0x0000000212327824 */ /* 0x000fc400078e0230 */
[----:B------:R1:W-:Y:S01]  /*0ca0*/  STL.64 [R1+0x3d0], R4 ;  /* 0x0003d00401007387 */ /* 0x0003e20000100a00 */
[----:B------:R-:W-:Y:S02]  /*0cb0*/  IMAD.MOV.U32 R114, RZ, RZ, 0x3f800000 ;  /* 0x3f800000ff727424 */ /* 0x000fe400078e00ff */
[----:B------:R-:W-:Y:S02]  /*0cc0*/  IMAD R60, R18, 0x2, R50 ;  /* 0x00000002123c7824 */ /* 0x000fe400078e0232 */
[----:B------:R-:W-:Y:S01]  /*0cd0*/  IMAD R44, R42, 0x2, R43 ;  /* 0x000000022a2c7824 */ /* 0x000fe200078e022b */
[----:B0-----:R-:W-:Y:S01]  /*0ce0*/  LEA R2, P1, R22, R17, 0x1 ;  /* 0x0000001116027211 */ /* 0x001fe200078208ff */
[----:B------:R-:W-:Y:S02]  /*0cf0*/  IMAD R62, R18, 0x2, R60 ;  /* 0x00000002123e7824 */ /* 0x000fe400078e023c */
[----:B------:R-:W-:Y:S01]  /*0d00*/  IMAD R6, R42, 0x2, R44 ;  /* 0x000000022a067824 */ /* 0x000fe200078e022c */
[----:B------:R-:W-:Y:S01]  /*0d10*/  LEA.HI.X.SX32 R3, R22, R13, 0x1, P1 ;  /* 0x0000000d16037211 */ /* 0x000fe200008f0eff */
[----:B------:R-:W-:Y:S01]  /*0d20*/  IMAD.MOV.U32 R112, RZ, RZ, 0x3f800000 ;  /* 0x3f800000ff707424 */ /* 0x000fe200078e00ff */
[----:B------:R-:W-:Y:S01]  /*0d30*/  LEA R64, R18, R62, 0x1 ;  /* 0x0000003e12407211 */ /* 0x000fe200078e08ff */
[----:B------:R-:W-:Y:S01]  /*0d40*/  IMAD R41, R42, 0x2, R6 ;  /* 0x000000022a297824 */ /* 0x000fe200078e0206 */
[-C--:B-1----:R-:W-:Y:S01]  /*0d50*/  LEA R4, P0, R24, R17.reuse, 0x1 ;  /* 0x0000001118047211 */ /* 0x082fe200078008ff */
[----:B------:R0:W-:Y:S01]  /*0d60*/  STL.64 [R1+0x3c8], R2 ;  /* 0x0003c80201007387 */ /* 0x0001e20000100a00 */
[----:B------:R-:W-:Y:S01]  /*0d70*/  LEA R52, P1, R26, R17, 0x1 ;  /* 0x000000111a347211 */ /* 0x000fe200078208ff */
[----:B------:R-:W-:Y:S01]  /*0d80*/  IMAD R20, R18, 0x2, R64 ;  /* 0x0000000212147824 */ /* 0x000fe200078e0240 */
[-C--:B------:R-:W-:Y:S01]  /*0d90*/  LEA.HI.X.SX32 R5, R24, R13.reuse, 0x1, P0 ;  /* 0x0000000d18057211 */ /* 0x080fe200000f0eff */
[----:B------:R-:W-:Y:S01]  /*0da0*/  IMAD R45, R42, 0x2, R41 ;  /* 0x000000022a2d7824 */ /* 0x000fe200078e0229 */
[----:B------:R-:W-:-:S02]  /*0db0*/  LEA.HI.X.SX32 R53, R26, R13, 0x1, P1 ;  /* 0x0000000d1a357211 */ /* 0x000fc400008f0eff */
[----:B------:R-:W-:Y:S01]  /*0dc0*/  LEA R14, R18, R20, 0x1 ;  /* 0x00000014120e7211 */ /* 0x000fe200078e08ff */
[----:B------:R1:W-:Y:S01]  /*0dd0*/  STL.64 [R1+0x3c0], R4 ;  /* 0x0003c00401007387 */ /* 0x0003e20000100a00 */
[-C--:B------:R-:W-:Y:S02]  /*0de0*/  LEA R24, P0, R28, R17.reuse, 0x1 ;  /* 0x000000111c187211 */ /* 0x080fe400078008ff */
[----:B------:R-:W-:Y:S01]  /*0df0*/  LEA R22, P1, R30, R17, 0x1 ;  /* 0x000000111e167211 */ /* 0x000fe200078208ff */
[----:B------:R-:W-:Y:S01]  /*0e00*/  IMAD R66, R18, 0x2, R14 ;  /* 0x0000000212427824 */ /* 0x000fe200078e020e */
[-C--:B------:R-:W-:Y:S01]  /*0e10*/  LEA.HI.X.SX32 R25, R28, R13.reuse, 0x1, P0 ;  /* 0x0000000d1c197211 */ /* 0x080fe200000f0eff */
[----:B------:R-:W-:Y:S01]  /*0e20*/  STL.64 [R1+0x3b8], R52 ;  /* 0x0003b83401007387 */ /* 0x000fe20000100a00 */
[----:B------:R-:W-:Y:S01]  /*0e30*/  LEA.HI.X.SX32 R23, R30, R13, 0x1, P1 ;  /* 0x0000000d1e177211 */ /* 0x000fe200008f0eff */
[----:B0-----:R-:W-:Y:S01]  /*0e40*/  IMAD R3, R42, 0x2, R45 ;  /* 0x000000022a037824 */ /* 0x001fe200078e022d */
[----:B------:R-:W-:Y:S01]  /*0e50*/  LEA R68, R18, R66, 0x1 ;  /* 0x0000004212447211 */ /* 0x000fe200078e08ff */
[----:B------:R0:W-:Y:S01]  /*0e60*/  STL.64 [R1+0x3b0], R24 ;  /* 0x0003b01801007387 */ /* 0x0001e20000100a00 */
[----:B------:R-:W-:Y:S01]  /*0e70*/  LEA R28, P0, R32, R17, 0x1 ;  /* 0x00000011201c7211 */ /* 0x000fe200078008ff */
[----:B-1----:R-:W-:-:S02]  /*0e80*/  IMAD R4, R42, 0x2, R3 ;  /* 0x000000022a047824 */ /* 0x002fc400078e0203 */
[----:B------:R-:W-:Y:S01]  /*0e90*/  IMAD R70, R18, 0x2, R68 ;  /* 0x0000000212467824 */ /* 0x000fe200078e0244 */
[----:B------:R1:W-:Y:S01]  /*0ea0*/  STL.64 [R1+0x3a8], R22 ;  /* 0x0003a81601007387 */ /* 0x0003e20000100a00 */
[----:B------:R-:W-:Y:S01]  /*0eb0*/  LEA.HI.X.SX32 R29, R32, R13, 0x1, P0 ;  /* 0x0000000d201d7211 */ /* 0x000fe200000f0eff */
[----:B------:R-:W-:Y:S02]  /*0ec0*/  IMAD R5, R42, 0x2, R4 ;  /* 0x000000022a057824 */ /* 0x000fe400078e0204 */
[----:B------:R-:W-:Y:S02]  /*0ed0*/  LEA R40, R18, R70, 0x1 ;  /* 0x0000004612287211 */ /* 0x000fe400078e08ff */
[----:B------:R2:W-:Y:S01]  /*0ee0*/  STL.64 [R1+0x3a0], R28 ;  /* 0x0003a01c01007387 */ /* 0x0005e20000100a00 */
[----:B------:R-:W-:Y:S02]  /*0ef0*/  IMAD R26, R42, 0x2, R5 ;  /* 0x000000022a1a7824 */ /* 0x000fe400078e0205 */
[----:B------:R-:W-:-:S02]  /*0f00*/  IMAD R56, R18, 0x2, R40 ;  /* 0x0000000212387824 */ /* 0x000fc400078e0228 */
[----:B0-----:R-:W-:Y:S01]  /*0f10*/  IMAD R25, R42, 0x2, R26 ;  /* 0x000000022a197824 */ /* 0x001fe200078e021a */
[----:B-1----:R-:W-:Y:S02]  /*0f20*/  LEA R22, P1, R34, R17, 0x1 ;  /* 0x0000001122167211 */ /* 0x002fe400078208ff */
[----:B------:R-:W-:Y:S01]  /*0f30*/  LEA R58, R18, R56, 0x1 ;  /* 0x00000038123a7211 */ /* 0x000fe200078e08ff */
[----:B------:R-:W-:Y:S01]  /*0f40*/  IMAD R2, R42, 0x2, R25 ;  /* 0x000000022a027824 */ /* 0x000fe200078e0219 */
[----:B------:R-:W-:Y:S02]  /*0f50*/  LEA.HI.X.SX32 R23, R34, R13, 0x1, P1 ;  /* 0x0000000d22177211 */ /* 0x000fe400008f0eff */
[----:B--2---:R-:W-:Y:S01]  /*0f60*/  LEA R28, P0, R36, R17, 0x1 ;  /* 0x00000011241c7211 */ /* 0x004fe200078008ff */
[----:B------:R-:W-:Y:S02]  /*0f70*/  IMAD R34, R18, 0x2, R58 ;  /* 0x0000000212227824 */ /* 0x000fe400078e023a */
[----:B------:R0:W-:Y:S01]  /*0f80*/  STL.64 [R1+0x398], R22 ;  /* 0x0003981601007387 */ /* 0x0001e20000100a00 */
[----:B------:R-:W-:Y:S01]  /*0f90*/  LEA.HI.X.SX32 R29, R36, R13, 0x1, P0 ;  /* 0x0000000d241d7211 */ /* 0x000fe200000f0eff */
[----:B------:R-:W-:Y:S01]  /*0fa0*/  IMAD R30, R42, 0x2, R2 ;  /* 0x000000022a1e7824 */ /* 0x000fe200078e0202 */
[----:B------:R-:W-:-:S02]  /*0fb0*/  LEA R32, P0, R46, R17, 0x1 ;  /* 0x000000112e207211 */ /* 0x000fc400078008ff */
[----:B------:R-:W-:Y:S01]  /*0fc0*/  LEA R52, R18, R34, 0x1 ;  /* 0x0000002212347211 */ /* 0x000fe200078e08ff */
[----:B------:R1:W-:Y:S01]  /*0fd0*/  STL.64 [R1+0x390], R28 ;  /* 0x0003901c01007387 */ /* 0x0003e20000100a00 */
[----:B------:R-:W-:-:S03]  /*0fe0*/  LEA.HI.X.SX32 R33, R46, R13, 0x1, P0 ;  /* 0x0000000d2e217211 */ /* 0x000fc600000f0eff */
[----:B------:R-:W-:Y:S01]  /*0ff0*/  IMAD R54, R18, 0x2, R52 ;  /* 0x0000000212367824 */ /* 0x000fe200078e0234 */
[----:B0-----:R-:W-:-:S04]  /*1000*/  LEA R22, P1, R38, R17, 0x1 ;  /* 0x0000001126167211 */ /* 0x001fc800078208ff */
[----:B------:R-:W-:Y:S02]  /*1010*/  LEA R16, R18, R54, 0x1 ;  /* 0x0000003612107211 */ /* 0x000fe400078e08ff */
[----:B------:R-:W-:Y:S01]  /*1020*/  LEA.HI.X.SX32 R23, R38, R13, 0x1, P1 ;  /* 0x0000000d26177211 */ /* 0x000fe200008f0eff */
[----:B-1----:R-:W-:Y:S01]  /*1030*/  IMAD R29, R42, 0x2, R30 ;  /* 0x000000022a1d7824 */ /* 0x002fe200078e021e */
[----:B------:R-:W-:-:S03]  /*1040*/  LEA R38, P0, R50, R17, 0x1 ;  /* 0x0000001132267211 */ /* 0x000fc600078008ff */
[----:B------:R0:W-:Y:S01]  /*1050*/  STL.64 [R1+0x388], R22 ;  /* 0x0003881601007387 */ /* 0x0001e20000100a00 */
[----:B------:R-:W-:Y:S01]  /*1060*/  LEA.HI.X.SX32 R39, R50, R13, 0x1, P0 ;  /* 0x0000000d32277211 */ /* 0x000fe200000f0eff */
[----:B------:R-:W-:Y:S01]  /*1070*/  IMAD R27, R42, 0x2, R29 ;  /* 0x000000022a1b7824 */ /* 0x000fe200078e021d */
[C---:B------:R-:W-:Y:S01]  /*1080*/  LEA R72, P0, R62.reuse, R17, 0x1 ;  /* 0x000000113e487211 */ /* 0x040fe200078008ff */
[----:B------:R1:W-:Y:S03]  /*1090*/  STL.64 [R1+0x380], R32 ;  /* 0x0003802001007387 */ /* 0x0003e60000100a00 */
[----:B------:R-:W-:Y:S02]  /*10a0*/  LEA.HI.X.SX32 R73, R62, R13, 0x1, P0 ;  /* 0x0000000d3e497211 */ /* 0x000fe400000f0eff */
[----:B0-----:R-:W-:-:S04]  /*10b0*/  LEA R22, P1, R48, R17, 0x1 ;  /* 0x0000001130167211 */ /* 0x001fc800078208ff */
[----:B------:R-:W-:Y:S01]  /*10c0*/  LEA.HI.X.SX32 R23, R48, R13, 0x1, P1 ;  /* 0x0000000d30177211 */ /* 0x000fe200008f0eff */
[----:B-1----:R-:W-:Y:S01]  /*10d0*/  IMAD R33, R42, 0x2, R27 ;  /* 0x000000022a217824 */ /* 0x002fe200078e021b */
[----:B------:R-:W-:-:S03]  /*10e0*/  LEA R36, P1, R60, R17, 0x1 ;  /* 0x000000113c247211 */ /* 0x000fc600078208ff */
[----:B------:R0:W-:Y:S01]  /*10f0*/  STL.64 [R1+0x378], R22 ;  /* 0x0003781601007387 */ /* 0x0001e20000100a00 */
[----:B------:R-:W-:Y:S01]  /*1100*/  LEA.HI.X.SX32 R37, R60, R13, 0x1, P1 ;  /* 0x0000000d3c257211 */ /* 0x000fe200008f0eff */
[C---:B------:R-:W-:Y:S02]  /*1110*/  IMAD R32, R42.reuse, 0x2, R33 ;  /* 0x000000022a207824 */ /* 0x040fe400078e0221 */
[----:B------:R1:W-:Y:S02]  /*1120*/  STL.64 [R1+0x370], R38 ;  /* 0x0003702601007387 */ /* 0x0003e40000100a00 */
[----:B------:R-:W-:Y:S02]  /*1130*/  IMAD R31, R42, 0x2, R32 ;  /* 0x000000022a1f7824 */ /* 0x000fe400078e0220 */
[----:B------:R2:W-:Y:S01]  /*1140*/  STL.64 [R1+0x368], R36 ;  /* 0x0003682401007387 */ /* 0x0005e20000100a00 */
[----:B0-----:R-:W-:-:S03]  /*1150*/  IMAD R22, R18, 0x2, R16 ;  /* 0x0000000212167824 */ /* 0x001fc600078e0210 */
[----:B------:R-:W-:Y:S01]  /*1160*/  STL.64 [R1+0x360], R72 ;  /* 0x0003604801007387 */ /* 0x000fe20000100a00 */
[----:B-1----:R-:W-:Y:S02]  /*1170*/  LEA R38, P1, R64, R17, 0x1 ;  /* 0x0000001140267211 */ /* 0x002fe400078208ff */
[----:B------:R-:W-:Y:S02]  /*1180*/  LEA R50, R18, R22, 0x1 ;  /* 0x0000001612327211 */ /* 0x000fe400078e08ff */
[----:B------:R-:W-:Y:S01]  /*1190*/  LEA.HI.X.SX32 R39, R64, R13, 0x1, P1 ;  /* 0x0000000d40277211 */ /* 0x000fe200008f0eff */
[----:B--2---:R-:W-:Y:S01]  /*11a0*/  IMAD R37, R42, 0x2, R31 ;  /* 0x000000022a257824 */ /* 0x004fe200078e021f */
[----:B------:R-:W-:Y:S01]  /*11b0*/  LEA R60, P1, R14, R17, 0x1 ;  /* 0x000000110e3c7211 */ /* 0x000fe200078208ff */
[----:B------:R-:W-:Y:S02]  /*11c0*/  IMAD R19, R18, 0x2, R50 ;  /* 0x0000000212137824 */ /* 0x000fe400078e0232 */
[----:B------:R0:W-:Y:S01]  /*11d0*/  STL.64 [R1+0x358], R38 ;  /* 0x0003582601007387 */ /* 0x0001e20000100a00 */
[----:B------:R-:W-:Y:S01]  /*11e0*/  LEA.HI.X.SX32 R61, R14, R13, 0x1, P1 ;  /* 0x0000000d0e3d7211 */ /* 0x000fe200008f0eff */
[----:B------:R-:W-:Y:S01]  /*11f0*/  IMAD R36, R42, 0x2, R37 ;  /* 0x000000022a247824 */ /* 0x000fe200078e0225 */
[----:B------:R-:W-:-:S02]  /*1200*/  LEA R28, R18, R19, 0x1 ;  /* 0x00000013121c7211 */ /* 0x000fc400078e08ff */
[----:B------:R-:W-:Y:S01]  /*1210*/  LEA R62, P1, R68, R17, 0x1 ;  /* 0x00000011443e7211 */ /* 0x000fe200078208ff */
[----:B------:R-:W-:Y:S02]  /*1220*/  IMAD R35, R42, 0x2, R36 ;  /* 0x000000022a237824 */ /* 0x000fe400078e0224 */
[----:B------:R-:W-:Y:S01]  /*1230*/  IMAD R48, R18, 0x2, R28 ;  /* 0x0000000212307824 */ /* 0x000fe200078e021c */
[----:B------:R-:W-:Y:S02]  /*1240*/  LEA.HI.X.SX32 R63, R68, R13, 0x1, P1 ;  /* 0x0000000d443f7211 */ /* 0x000fe400008f0eff */
[----:B0-----:R-:W-:-:S04]  /*1250*/  LEA R38, P0, R20, R17, 0x1 ;  /* 0x0000001114267211 */ /* 0x001fc800078008ff */
[----:B------:R-:W-:Y:S02]  /*1260*/  LEA.HI.X.SX32 R39, R20, R13, 0x1, P0 ;  /* 0x0000000d14277211 */ /* 0x000fe400000f0eff */
[----:B------:R-:W-:Y:S02]  /*1270*/  LEA R64, P0, R66, R17, 0x1 ;  /* 0x0000001142407211 */ /* 0x000fe400078008ff */
[----:B------:R-:W-:Y:S01]  /*1280*/  LEA R20, R18, R48, 0x1 ;  /* 0x0000003012147211 */ /* 0x000fe200078e08ff */
[----:B------:R0:W-:Y:S01]  /*1290*/  STL.64 [R1+0x350], R38 ;  /* 0x0003502601007387 */ /* 0x0001e20000100a00 */
[----:B------:R-:W-:-:S03]  /*12a0*/  LEA.HI.X.SX32 R65, R66, R13, 0x1, P0 ;  /* 0x0000000d42417211 */ /* 0x000fc600000f0eff */
[----:B------:R1:W-:Y:S01]  /*12b0*/  STL.64 [R1+0x348], R60 ;  /* 0x0003483c01007387 */ /* 0x0003e20000100a00 */
[----:B------:R-:W-:-:S03]  /*12c0*/  IMAD R24, R18, 0x2, R20 ;  /* 0x0000000212187824 */ /* 0x000fc600078e0214 */
[----:B------:R2:W-:Y:S02]  /*12d0*/  STL.64 [R1+0x340], R64 ;  /* 0x0003404001007387 */ /* 0x0005e40000100a00 */
[----:B------:R-:W-:Y:S02]  /*12e0*/  LEA R46, R18, R24, 0x1 ;  /* 0x00000018122e7211 */ /* 0x000fe400078e08ff */
[----:B------:R3:W-:Y:S01]  /*12f0*/  STL.64 [R1+0x338], R62 ;  /* 0x0003383e01007387 */ /* 0x0007e20000100a00 */
[----:B0-----:R-:W-:Y:S02]  /*1300*/  IMAD R39, R42, 0x2, R35 ;  /* 0x000000022a277824 */ /* 0x001fe400078e0223 */
[----:B------:R-:W-:Y:S01]  /*1310*/  IMAD R14, R18, 0x2, R46 ;  /* 0x00000002120e7824 */ /* 0x000fe200078e022e */
[----:B-1----:R-:W-:Y:S01]  /*1320*/  LEA R60, P2, R70, R17, 0x1 ;  /* 0x00000011463c7211 */ /* 0x002fe200078408ff */
[----:B------:R-:W-:Y:S02]  /*1330*/  IMAD R38, R42, 0x2, R39 ;  /* 0x000000022a267824 */ /* 0x000fe400078e0227 */
[----:B------:R-:W-:Y:S01]  /*1340*/  IMAD R21, R18, 0x2, R14 ;  /* 0x0000000212157824 */ /* 0x000fe200078e020e */
[----:B------:R-:W-:-:S02]  /*1350*/  LEA.HI.X.SX32 R61, R70, R13, 0x1, P2 ;  /* 0x0000000d463d7211 */ /* 0x000fc400010f0eff */
[-C--:B--2---:R-:W-:Y:S02]  /*1360*/  LEA R64, P0, R40, R17.reuse, 0x1 ;  /* 0x0000001128407211 */ /* 0x084fe400078008ff */
[----:B---3--:R-:W-:Y:S01]  /*1370*/  LEA R62, P1, R56, R17, 0x1 ;  /* 0x00000011383e7211 */ /* 0x008fe200078208ff */
[----:B------:R0:W-:Y:S01]  /*1380*/  STL.64 [R1+0x330], R60 ;  /* 0x0003303c01007387 */ /* 0x0001e20000100a00 */
[-C--:B------:R-:W-:Y:S01]  /*1390*/  LEA.HI.X.SX32 R65, R40, R13.reuse, 0x1, P0 ;  /* 0x0000000d28417211 */ /* 0x080fe200000f0eff */
[----:B------:R-:W-:Y:S01]  /*13a0*/  IMAD R40, R18, 0x2, R21 ;  /* 0x0000000212287824 */ /* 0x000fe200078e0215 */
[----:B------:R-:W-:-:S03]  /*13b0*/  LEA.HI.X.SX32 R63, R56, R13, 0x1, P1 ;  /* 0x0000000d383f7211 */ /* 0x000fc600008f0eff */
[----:B------:R-:W-:Y:S01]  /*13c0*/  STL.64 [R1+0x328], R64 ;  /* 0x0003284001007387 */ /* 0x000fe20000100a00 */
[----:B------:R-:W-:-:S03]  /*13d0*/  LEA R15, R18, R40, 0x1 ;  /* 0x00000028120f7211 */ /* 0x000fc600078e08ff */
[----:B------:R1:W-:Y:S01]  /*13e0*/  STL.64 [R1+0x320], R62 ;  /* 0x0003203e01007387 */ /* 0x0003e20000100a00 */
[----:B0-----:R-:W-:Y:S01]  /*13f0*/  LEA R60, P2, R58, R17, 0x1 ;  /* 0x000000113a3c7211 */ /* 0x001fe200078408ff */
[----:B------:R-:W-:-:S03]  /*1400*/  IMAD R23, R18, 0x2, R15 ;  /* 0x0000000212177824 */ /* 0x000fc600078e020f */
[----:B------:R-:W-:Y:S02]  /*1410*/  LEA.HI.X.SX32 R61, R58, R13, 0x1, P2 ;  /* 0x0000000d3a3d7211 */ /* 0x000fe400010f0eff */
[----:B------:R-:W-:-:S03]  /*1420*/  LEA R56, P2, R54, R17, 0x1 ;  /* 0x0000001136387211 */ /* 0x000fc600078408ff */
[----:B------:R0:W-:Y:S01]  /*1430*/  STL.64 [R1+0x318], R60 ;  /* 0x0003183c01007387 */ /* 0x0001e20000100a00 */
[----:B-1----:R-:W-:Y:S02]  /*1440*/  LEA R62, P0, R34, R17, 0x1 ;  /* 0x00000011223e7211 */ /* 0x002fe400078008ff */
[-C--:B------:R-:W-:Y:S02]  /*1450*/  LEA.HI.X.SX32 R57, R54, R13.reuse, 0x1, P2 ;  /* 0x0000000d36397211 */ /* 0x080fe400010f0eff */
[----:B------:R-:W-:Y:S01]  /*1460*/  LEA.HI.X.SX32 R63, R34, R13, 0x1, P0 ;  /* 0x0000000d223f7211 */ /* 0x000fe200000f0eff */
[----:B------:R-:W-:Y:S01]  /*1470*/  IMAD R34, R18, 0x2, R23 ;  /* 0x0000000212227824 */ /* 0x000fe200078e0217 */
[----:B------:R-:W-:-:S03]  /*1480*/  LEA R58, P0, R16, R17, 0x1 ;  /* 0x00000011103a7211 */ /* 0x000fc600078008ff */
[----:B------:R-:W-:Y:S01]  /*1490*/  STL.64 [R1+0x310], R62 ;  /* 0x0003103e01007387 */ /* 0x000fe20000100a00 */
[----:B------:R-:W-:Y:S01]  /*14a0*/  LEA.HI.X.SX32 R59, R16, R13, 0x1, P0 ;  /* 0x0000000d103b7211 */ /* 0x000fe200000f0eff */
[----:B------:R-:W-:Y:S01]  /*14b0*/  IMAD R16, R18, 0x2, R34 ;  /* 0x0000000212107824 */ /* 0x000fe200078e0222 */
[----:B0-----:R-:W-:-:S04]  /*14c0*/  LEA R60, P1, R52, R17, 0x1 ;  /* 0x00000011343c7211 */ /* 0x001fc800078208ff */
[----:B------:R-:W-:Y:S02]  /*14d0*/  LEA.HI.X.SX32 R61, R52, R13, 0x1, P1 ;  /* 0x0000000d343d7211 */ /* 0x000fe400008f0eff */
[----:B------:R-:W-:-:S03]  /*14e0*/  LEA R52, P2, R50, R17, 0x1 ;  /* 0x0000001132347211 */ /* 0x000fc600078408ff */
[----:B------:R-:W-:Y:S01]  /*14f0*/  STL.64 [R1+0x308], R60 ;  /* 0x0003083c01007387 */ /* 0x000fe20000100a00 */
[----:B------:R-:W-:-:S03]  /*1500*/  LEA.HI.X.SX32 R53, R50, R13, 0x1, P2 ;  /* 0x0000000d32357211 */ /* 0x000fc600010f0eff */
[----:B------:R0:W-:Y:S04]  /*1510*/  STL.64 [R1+0x300], R56 ;  /* 0x0003003801007387 */ /* 0x0001e80000100a00 */
[----:B------:R-:W-:Y:S01]  /*1520*/  STL.64 [R1+0x2f8], R58 ;  /* 0x0002f83a01007387 */ /* 0x000fe20000100a00 */
[----:B0-----:R-:W-:-:S04]  /*1530*/  LEA R56, P1, R22, R17, 0x1 ;  /* 0x0000001116387211 */ /* 0x001fc800078208ff */
[----:B------:R-:W-:Y:S02]  /*1540*/  LEA.HI.X.SX32 R57, R22, R13, 0x1, P1 ;  /* 0x0000000d16397211 */ /* 0x000fe400008f0eff */
[----:B------:R-:W-:Y:S02]  /*1550*/  LEA R54, P1, R28, R17, 0x1 ;  /* 0x000000111c367211 */ /* 0x000fe400078208ff */
[----:B------:R-:W-:Y:S01]  /*1560*/  LEA R22, R18, R16, 0x1 ;  /* 0x0000001012167211 */ /* 0x000fe200078e08ff */
[----:B------:R0:W-:Y:S01]  /*1570*/  STL.64 [R1+0x2f0], R56 ;  /* 0x0002f03801007387 */ /* 0x0001e20000100a00 */
[----:B------:R-:W-:-:S03]  /*1580*/  LEA.HI.X.SX32 R55, R28, R13, 0x1, P1 ;  /* 0x0000000d1c377211 */ /* 0x000fc600008f0eff */
[----:B------:R1:W-:Y:S01]  /*1590*/  STL.64 [R1+0x2e8], R52 ;  /* 0x0002e83401007387 */ /* 0x0003e20000100a00 */
[----:B------:R-:W-:Y:S01]  /*15a0*/  IMAD R28, R18, 0x2, R22 ;  /* 0x00000002121c7824 */ /* 0x000fe200078e0216 */
[CC--:B0-----:R-:W-:Y:S02]  /*15b0*/  LEA R56, P0, R19.reuse, R17.reuse, 0x1 ;  /* 0x0000001113387211 */ /* 0x0c1fe400078008ff */
[----:B-1----:R-:W-:Y:S02]  /*15c0*/  LEA R52, P2, R48, R17, 0x1 ;  /* 0x0000001130347211 */ /* 0x002fe400078408ff */
[-C--:B------:R-:W-:Y:S01]  /*15d0*/  LEA.HI.X.SX32 R57, R19, R13.reuse, 0x1, P0 ;  /* 0x0000000d13397211 */ /* 0x080fe200000f0eff */
[----:B------:R-:W-:Y:S01]  /*15e0*/  IMAD R19, R18, 0x2, R28 ;  /* 0x0000000212137824 */ /* 0x000fe200078e021c */
[----:B------:R-:W-:Y:S02]  /*15f0*/  LEA.HI.X.SX32 R53, R48, R13, 0x1, P2 ;  /* 0x0000000d30357211 */ /* 0x000fe400010f0eff */
[C---:B------:R-:W-:Y:S01]  /*1600*/  LEA R50, P2, R46.reuse, R17, 0x1 ;  /* 0x000000112e327211 */ /* 0x040fe200078408ff */
[----:B------:R-:W-:Y:S03]  /*1610*/  STL.64 [R1+0x2e0], R56 ;  /* 0x0002e03801007387 */ /* 0x000fe60000100a00 */
[----:B------:R-:W-:Y:S01]  /*1620*/  LEA.HI.X.SX32 R51, R46, R13, 0x1, P2 ;  /* 0x0000000d2e337211 */ /* 0x000fe200010f0eff */
[----:B------:R0:W-:Y:S04]  /*1630*/  STL.64 [R1+0x2d8], R54 ;  /* 0x0002d83601007387 */ /* 0x0001e80000100a00 */
[----:B------:R1:W-:Y:S01]  /*1640*/  STL.64 [R1+0x2d0], R52 ;  /* 0x0002d03401007387 */ /* 0x0003e20000100a00 */
[----:B0-----:R-:W-:-:S02]  /*1650*/  LEA R54, P0, R20, R17, 0x1 ;  /* 0x0000001114367211 */ /* 0x001fc400078008ff */
[----:B-1----:R-:W-:Y:S02]  /*1660*/  LEA R52, P1, R24, R17, 0x1 ;  /* 0x0000001118347211 */ /* 0x002fe400078208ff */
[-C--:B------:R-:W-:Y:S01]  /*1670*/  LEA.HI.X.SX32 R55, R20, R13.reuse, 0x1, P0 ;  /* 0x0000000d14377211 */ /* 0x080fe200000f0eff */
[----:B------:R-:W-:Y:S01]  /*1680*/  IMAD R20, R18, 0x2, R19 ;  /* 0x0000000212147824 */ /* 0x000fe200078e0213 */
[----:B------:R-:W-:-:S03]  /*1690*/  LEA.HI.X.SX32 R53, R24, R13, 0x1, P1 ;  /* 0x0000000d18357211 */ /* 0x000fc600008f0eff */
[----:B------:R0:W-:Y:S01]  /*16a0*/  STL.64 [R1+0x2c8], R54 ;  /* 0x0002c83601007387 */ /* 0x0001e20000100a00 */
[----:B------:R-:W-:-:S03]  /*16b0*/  LEA R24, R18, R20, 0x1 ;  /* 0x0000001412187211 */ /* 0x000fc600078e08ff */
[----:B------:R1:W-:Y:S04]  /*16c0*/  STL.64 [R1+0x2c0], R52 ;  /* 0x0002c03401007387 */ /* 0x0003e80000100a00 */
[----:B------:R2:W-:Y:S01]  /*16d0*/  STL.64 [R1+0x2b8], R50 ;  /* 0x0002b83201007387 */ /* 0x0005e20000100a00 */
[CC--:B0-----:R-:W-:Y:S02]  /*16e0*/  LEA R54, P0, R14.reuse, R17.reuse, 0x1 ;  /* 0x000000110e367211 */ /* 0x0c1fe400078008ff */
[----:B-1----:R-:W-:Y:S02]  /*16f0*/  LEA R52, P1, R21, R17, 0x1 ;  /* 0x0000001115347211 */ /* 0x002fe400078208ff */
[----:B------:R-:W-:Y:S01]  /*1700*/  LEA.HI.X.SX32 R55, R14, R13, 0x1, P0 ;  /* 0x0000000d0e377211 */ /* 0x000fe200000f0eff */
[----:B------:R-:W-:Y:S01]  /*1710*/  IMAD R14, R18, 0x2, R24 ;  /* 0x00000002120e7824 */ /* 0x000fe200078e0218 */
[----:B--2---:R-:W-:-:S02]  /*1720*/  LEA R50, P2, R40, R17, 0x1 ;  /* 0x0000001128327211 */ /* 0x004fc400078408ff */
[-C--:B------:R-:W-:Y:S01]  /*1730*/  LEA.HI.X.SX32 R53, R21, R13.reuse, 0x1, P1 ;  /* 0x0000000d15357211 */ /* 0x080fe200008f0eff */
[----:B------:R0:W-:Y:S01]  /*1740*/  STL.64 [R1+0x2b0], R54 ;  /* 0x0002b03601007387 */ /* 0x0001e20000100a00 */
[----:B------:R-:W-:Y:S01]  /*1750*/  LEA.HI.X.SX32 R51, R40, R13, 0x1, P2 ;  /* 0x0000000d28337211 */ /* 0x000fe200010f0eff */
[----:B------:R-:W-:Y:S02]  /*1760*/  IMAD R21, R18, 0x2, R14 ;  /* 0x0000000212157824 */ /* 0x000fe400078e020e */
[----:B------:R1:W-:Y:S04]  /*1770*/  STL.64 [R1+0x2a8], R52 ;  /* 0x0002a83401007387 */ /* 0x0003e80000100a00 */
[----:B------:R2:W-:Y:S01]  /*1780*/  STL.64 [R1+0x2a0], R50 ;  /* 0x0002a03201007387 */ /* 0x0005e20000100a00 */
[----:B0-----:R-:W-:-:S02]  /*1790*/  LEA R54, P0, R15, R17, 0x1 ;  /* 0x000000110f367211 */ /* 0x001fc400078008ff */
[----:B-1----:R-:W-:Y:S02]  /*17a0*/  LEA R52, P1, R23, R17, 0x1 ;  /* 0x0000001117347211 */ /* 0x002fe400078208ff */
[----:B------:R-:W-:Y:S02]  /*17b0*/  LEA.HI.X.SX32 R55, R15, R13, 0x1, P0 ;  /* 0x0000000d0f377211 */ /* 0x000fe400000f0eff */
[C---:B--2---:R-:W-:Y:S02]  /*17c0*/  LEA R50, P2, R34.reuse, R17, 0x1 ;  /* 0x0000001122327211 */ /* 0x044fe400078408ff */
[-C--:B------:R-:W-:Y:S01]  /*17d0*/  LEA.HI.X.SX32 R53, R23, R13.reuse, 0x1, P1 ;  /* 0x0000000d17357211 */ /* 0x080fe200008f0eff */
[----:B------:R0:W-:Y:S01]  /*17e0*/  STL.64 [R1+0x298], R54 ;  /* 0x0002983601007387 */ /* 0x0001e20000100a00 */
[----:B------:R-:W-:Y:S01]  /*17f0*/  LEA.HI.X.SX32 R51, R34, R13, 0x1, P2 ;  /* 0x0000000d22337211 */ /* 0x000fe200010f0eff */
[C---:B------:R-:W-:Y:S02]  /*1800*/  IMAD R23, R18.reuse, 0x2, R21 ;  /* 0x0000000212177824 */ /* 0x040fe400078e0215 */
[----:B------:R1:W-:Y:S03]  /*1810*/  STL.64 [R1+0x290], R52 ;  /* 0x0002903401007387 */ /* 0x0003e60000100a00 */
[----:B------:R-:W-:Y:S01]  /*1820*/  LEA R15, R18, R23, 0x1 ;  /* 0x00000017120f7211 */ /* 0x000fe200078e08ff */
[----:B------:R2:W-:Y:S01]  /*1830*/  STL.64 [R1+0x288], R50 ;  /* 0x0002883201007387 */ /* 0x0005e20000100a00 */
[----:B0-----:R-:W-:-:S02]  /*1840*/  LEA R54, P0, R16, R17, 0x1 ;  /* 0x0000001110367211 */ /* 0x001fc400078008ff */
[----:B-1----:R-:W-:Y:S02]  /*1850*/  LEA R52, P1, R22, R17, 0x1 ;  /* 0x0000001116347211 */ /* 0x002fe400078208ff */
[----:B------:R-:W-:Y:S01]  /*1860*/  LEA.HI.X.SX32 R55, R16, R13, 0x1, P0 ;  /* 0x0000000d10377211 */ /* 0x000fe200000f0eff */
[----:B------:R-:W-:Y:S01]  /*1870*/  IMAD R16, R18, 0x2, R15 ;  /* 0x0000000212107824 */ /* 0x000fe200078e020f */
[----:B--2---:R-:W-:Y:S02]  /*1880*/  LEA R50, P2, R28, R17, 0x1 ;  /* 0x000000111c327211 */ /* 0x004fe400078408ff */
        /* <DEDUP_REMOVED lines=13> */
[----:B------:R-:W-:Y:S02]  /*1960*/  LEA.HI.X.SX32 R51, R24, R13, 0x1, P2 ;  /* 0x0000000d18337211 */ /* 0x000fe400010f0eff */
[----:B------:R-:W-:Y:S01]  /*1970*/  LEA R20, R18, R19, 0x1 ;  /* 0x0000001312147211 */ /* 0x000fe200078e08ff */
[----:B------:R1:W-:Y:S04]  /*1980*/  STL.64 [R1+0x260], R52 ;  /* 0x0002603401007387 */ /* 0x0003e80000100a00 */
[----:B------:R2:W-:Y:S01]  /*1990*/  STL.64 [R1+0x258], R50 ;  /* 0x0002583201007387 */ /* 0x0005e20000100a00 */
[----:B0-----:R-:W-:-:S02]  /*19a0*/  LEA R54, P0, R14, R17, 0x1 ;  /* 0x000000110e367211 */ /* 0x001fc400078008ff */
[----:B-1----:R-:W-:Y:S02]  /*19b0*/  LEA R52, P1, R21, R17, 0x1 ;  /* 0x0000001115347211 */ /* 0x002fe400078208ff */
[----:B------:R-:W-:Y:S02]  /*19c0*/  LEA.HI.X.SX32 R55, R14, R13, 0x1, P0 ;  /* 0x0000000d0e377211 */ /* 0x000fe400000f0eff */
[----:B--2---:R-:W-:Y:S02]  /*19d0*/  LEA R50, P2, R23, R17, 0x1 ;  /* 0x0000001117327211 */ /* 0x004fe400078408ff */
[-C--:B------:R-:W-:Y:S01]  /*19e0*/  LEA.HI.X.SX32 R53, R21, R13.reuse, 0x1, P1 ;  /* 0x0000000d15357211 */ /* 0x080fe200008f0eff */
[----:B------:R0:W-:Y:S01]  /*19f0*/  STL.64 [R1+0x250], R54 ;  /* 0x0002503601007387 */ /* 0x0001e20000100a00 */
[----:B------:R-:W-:Y:S01]  /*1a00*/  LEA.HI.X.SX32 R51, R23, R13, 0x1, P2 ;  /* 0x0000000d17337211 */ /* 0x000fe200010f0eff */
[C---:B------:R-:W-:Y:S02]  /*1a10*/  IMAD R21, R18.reuse, 0x2, R20 ;  /* 0x0000000212157824 */ /* 0x040fe400078e0214 */
[----:B------:R1:W-:Y:S02]  /*1a20*/  STL.64 [R1+0x248], R52 ;  /* 0x0002483401007387 */ /* 0x0003e40000100a00 */
[----:B------:R-:W-:-:S02]  /*1a30*/  IMAD R14, R18, 0x2, R21 ;  /* 0x00000002120e7824 */ /* 0x000fc400078e0215 */
[----:B------:R2:W-:Y:S01]  /*1a40*/  STL.64 [R1+0x240], R50 ;  /* 0x0002403201007387 */ /* 0x0005e20000100a00 */
[CC--:B0-----:R-:W-:Y:S02]  /*1a50*/  LEA R54, P0, R15.reuse, R17.reuse, 0x1 ;  /* 0x000000110f367211 */ /* 0x0c1fe400078008ff */
[----:B-1----:R-:W-:Y:S02]  /*1a60*/  LEA R52, P1, R16, R17, 0x1 ;  /* 0x0000001110347211 */ /* 0x002fe400078208ff */
[----:B------:R-:W-:Y:S01]  /*1a70*/  LEA.HI.X.SX32 R55, R15, R13, 0x1, P0 ;  /* 0x0000000d0f377211 */ /* 0x000fe200000f0eff */
[----:B------:R-:W-:Y:S01]  /*1a80*/  IMAD R15, R18, 0x2, R14 ;  /* 0x00000002120f7824 */ /* 0x000fe200078e020e */
[----:B--2---:R-:W-:Y:S02]  /*1a90*/  LEA R50, P2, R22, R17, 0x1 ;  /* 0x0000001116327211 */ /* 0x004fe400078408ff */
[-C--:B------:R-:W-:Y:S01]  /*1aa0*/  LEA.HI.X.SX32 R53, R16, R13.reuse, 0x1, P1 ;  /* 0x0000000d10357211 */ /* 0x080fe200008f0eff */
[----:B------:R0:W-:Y:S01]  /*1ab0*/  STL.64 [R1+0x238], R54 ;  /* 0x0002383601007387 */ /* 0x0001e20000100a00 */
[----:B------:R-:W-:-:S02]  /*1ac0*/  LEA.HI.X.SX32 R51, R22, R13, 0x1, P2 ;  /* 0x0000000d16337211 */ /* 0x000fc400010f0eff */
[C---:B------:R-:W-:Y:S01]  /*1ad0*/  LEA R16, R18.reuse, R15, 0x1 ;  /* 0x0000000f12107211 */ /* 0x040fe200078e08ff */
[----:B------:R1:W-:Y:S04]  /*1ae0*/  STL.64 [R1+0x230], R52 ;  /* 0x0002303401007387 */ /* 0x0003e80000100a00 */
[----:B------:R2:W-:Y:S01]  /*1af0*/  STL.64 [R1+0x228], R50 ;  /* 0x0002283201007387 */ /* 0x0005e20000100a00 */
[----:B------:R-:W-:Y:S01]  /*1b00*/  IMAD R18, R18, 0x2, R16 ;  /* 0x0000000212127824 */ /* 0x000fe200078e0210 */
[----:B0-----:R-:W-:-:S04]  /*1b10*/  LEA R54, P0, R19, R17, 0x1 ;  /* 0x0000001113367211 */ /* 0x001fc800078008ff */
[-C--:B------:R-:W-:Y:S02]  /*1b20*/  LEA R22, P3, R18, R17.reuse, 0x1 ;  /* 0x0000001112167211 */ /* 0x080fe400078608ff */
[C---:B-1----:R-:W-:Y:S02]  /*1b30*/  LEA R52, P1, R20.reuse, R17, 0x1 ;  /* 0x0000001114347211 */ /* 0x042fe400078208ff */
[----:B------:R-:W-:Y:S02]  /*1b40*/  LEA.HI.X.SX32 R55, R19, R13, 0x1, P0 ;  /* 0x0000000d13377211 */ /* 0x000fe400000f0eff */
[C---:B--2---:R-:W-:Y:S02]  /*1b50*/  LEA R50, P2, R21.reuse, R17, 0x1 ;  /* 0x0000001115327211 */ /* 0x044fe400078408ff */
[-C--:B------:R-:W-:Y:S01]  /*1b60*/  LEA.HI.X.SX32 R53, R20, R13.reuse, 0x1, P1 ;  /* 0x0000000d14357211 */ /* 0x080fe200008f0eff */
[----:B------:R0:W-:Y:S01]  /*1b70*/  STL.64 [R1+0x220], R54 ;  /* 0x0002203601007387 */ /* 0x0001e20000100a00 */
[----:B------:R-:W-:-:S02]  /*1b80*/  LEA.HI.X.SX32 R51, R21, R13, 0x1, P2 ;  /* 0x0000000d15337211 */ /* 0x000fc400010f0eff */
[----:B------:R-:W-:Y:S01]  /*1b90*/  LEA.HI.X.SX32 R23, R18, R13, 0x1, P3 ;  /* 0x0000000d12177211 */ /* 0x000fe200018f0eff */
[----:B------:R1:W-:Y:S04]  /*1ba0*/  STL.64 [R1+0x218], R52 ;  /* 0x0002183401007387 */ /* 0x0003e80000100a00 */
[----:B------:R2:W-:Y:S01]  /*1bb0*/  STL.64 [R1+0x210], R50 ;  /* 0x0002103201007387 */ /* 0x0005e20000100a00 */
[CC--:B0-----:R-:W-:Y:S02]  /*1bc0*/  LEA R54, P0, R14.reuse, R17.reuse, 0x1 ;  /* 0x000000110e367211 */ /* 0x0c1fe400078008ff */
[----:B-1----:R-:W-:Y:S02]  /*1bd0*/  LEA R52, P1, R15, R17, 0x1 ;  /* 0x000000110f347211 */ /* 0x002fe400078208ff */
[----:B------:R-:W-:-:S02]  /*1be0*/  LEA.HI.X.SX32 R55, R14, R13, 0x1, P0 ;  /* 0x0000000d0e377211 */ /* 0x000fc400000f0eff */
[C---:B--2---:R-:W-:Y:S02]  /*1bf0*/  LEA R50, P2, R16.reuse, R17, 0x1 ;  /* 0x0000001110327211 */ /* 0x044fe400078408ff */
[-C--:B------:R-:W-:Y:S02]  /*1c00*/  LEA.HI.X.SX32 R53, R15, R13.reuse, 0x1, P1 ;  /* 0x0000000d0f357211 */ /* 0x080fe400008f0eff */
[----:B------:R-:W-:Y:S01]  /*1c10*/  LEA.HI.X.SX32 R51, R16, R13, 0x1, P2 ;  /* 0x0000000d10337211 */ /* 0x000fe200010f0eff */
[----:B------:R-:W-:Y:S01]  /*1c20*/  IMAD R13, R42, 0x2, R38 ;  /* 0x000000022a0d7824 */ /* 0x000fe200078e0226 */
[CC--:B------:R-:W-:Y:S02]  /*1c30*/  LEA R20, P1, R43.reuse, R122.reuse, 0x1 ;  /* 0x0000007a2b147211 */ /* 0x0c0fe400078208ff */
[----:B------:R-:W-:Y:S01]  /*1c40*/  LEA R16, P2, R44, R122, 0x1 ;  /* 0x0000007a2c107211 */ /* 0x000fe200078408ff */
[----:B------:R-:W-:Y:S01]  /*1c50*/  STL.64 [R1+0x1f8], R50 ;  /* 0x0001f83201007387 */ /* 0x000fe20000100a00 */
[-C--:B------:R-:W-:Y:S01]  /*1c60*/  LEA.HI.X.SX32 R21, R43, R0.reuse, 0x1, P1 ;  /* 0x000000002b157211 */ /* 0x080fe200008f0eff */
[----:B------:R-:W-:Y:S01]  /*1c70*/  IMAD R15, R42, 0x2, R13 ;  /* 0x000000022a0f7824 */ /* 0x000fe200078e020d */
[----:B------:R-:W-:Y:S01]  /*1c80*/  LEA.HI.X.SX32 R17, R44, R0, 0x1, P2 ;  /* 0x000000002c117211 */ /* 0x000fe200010f0eff */
[----:B------:R-:W-:Y:S01]  /*1c90*/  STL.64 [R1+0x208], R54 ;  /* 0x0002083601007387 */ /* 0x000fe20000100a00 */
[----:B------:R-:W-:-:S02]  /*1ca0*/  LEA R18, P1, R41, R122, 0x1 ;  /* 0x0000007a29127211 */ /* 0x000fc400078208ff */
[----:B------:R-:W-:Y:S01]  /*1cb0*/  LEA R14, R42, R15, 0x1 ;  /* 0x0000000f2a0e7211 */ /* 0x000fe200078e08ff */
[----:B------:R-:W-:Y:S01]  /*1cc0*/  STL.64 [R1+0x200], R52 ;  /* 0x0002003401007387 */ /* 0x000fe20000100a00 */
[----:B------:R-:W-:-:S03]  /*1cd0*/  LEA.HI.X.SX32 R19, R41, R0, 0x1, P1 ;  /* 0x0000000029137211 */ /* 0x000fc600008f0eff */
[----:B------:R0:W-:Y:S02]  /*1ce0*/  STL.64 [R1+0x1f0], R22 ;  /* 0x0001f01601007387 */ /* 0x0001e40000100a00 */
[----:B0-----:R-:W-:-:S04]  /*1cf0*/  LEA R22, P0, R7, R122, 0x1 ;  /* 0x0000007a07167211 */ /* 0x001fc800078008ff */
[----:B------:R-:W-:Y:S01]  /*1d00*/  LEA.HI.X.SX32 R23, R7, R0, 0x1, P0 ;  /* 0x0000000007177211 */ /* 0x000fe200000f0eff */
[----:B------:R-:W-:-:S04]  /*1d10*/  IMAD R7, R42, 0x2, R14 ;  /* 0x000000022a077824 */ /* 0x000fc800078e020e */
[----:B------:R-:W-:Y:S04]  /*1d20*/  STL.64 [R1+0x1e8], R22 ;  /* 0x0001e81601007387 */ /* 0x000fe80000100a00 */
[----:B------:R0:W-:Y:S04]  /*1d30*/  STL.64 [R1+0x1e0], R20 ;  /* 0x0001e01401007387 */ /* 0x0001e80000100a00 */
[----:B------:R1:W-:Y:S01]  /*1d40*/  STL.64 [R1+0x1d8], R16 ;  /* 0x0001d81001007387 */ /* 0x0003e20000100a00 */
[-C--:B0-----:R-:W-:Y:S02]  /*1d50*/  LEA R20, P0, R6, R122.reuse, 0x1 ;  /* 0x0000007a06147211 */ /* 0x081fe400078008ff */
[----:B-1----:R-:W-:-:S02]  /*1d60*/  LEA R16, P2, R45, R122, 0x1 ;  /* 0x0000007a2d107211 */ /* 0x002fc400078408ff */
[-C--:B------:R-:W-:Y:S02]  /*1d70*/  LEA.HI.X.SX32 R21, R6, R0.reuse, 0x1, P0 ;  /* 0x0000000006157211 */ /* 0x080fe400000f0eff */
[----:B------:R-:W-:Y:S02]  /*1d80*/  LEA.HI.X.SX32 R17, R45, R0, 0x1, P2 ;  /* 0x000000002d117211 */ /* 0x000fe400010f0eff */
[----:B------:R-:W-:-:S03]  /*1d90*/  LEA R22, P0, R3, R122, 0x1 ;  /* 0x0000007a03167211 */ /* 0x000fc600078008ff */
[----:B------:R0:W-:Y:S01]  /*1da0*/  STL.64 [R1+0x1c0], R16 ;  /* 0x0001c01001007387 */ /* 0x0001e20000100a00 */
[----:B------:R-:W-:Y:S02]  /*1db0*/  LEA.HI.X.SX32 R23, R3, R0, 0x1, P0 ;  /* 0x0000000003177211 */ /* 0x000fe400000f0eff */
[C---:B------:R-:W-:Y:S01]  /*1dc0*/  LEA R40, P0, R26.reuse, R122, 0x1 ;  /* 0x0000007a1a287211 */ /* 0x040fe200078008ff */
[----:B------:R1:W-:Y:S03]  /*1dd0*/  STL.64 [R1+0x1d0], R20 ;  /* 0x0001d01401007387 */ /* 0x0003e60000100a00 */
[----:B------:R-:W-:Y:S01]  /*1de0*/  LEA.HI.X.SX32 R41, R26, R0, 0x1, P0 ;  /* 0x000000001a297211 */ /* 0x000fe200000f0eff */
[----:B------:R2:W-:Y:S01]  /*1df0*/  STL.64 [R1+0x1c8], R18 ;  /* 0x0001c81201007387 */ /* 0x0005e20000100a00 */
[----:B------:R-:W-:-:S03]  /*1e00*/  LEA R24, P0, R30, R122, 0x1 ;  /* 0x0000007a1e187211 */ /* 0x000fc600078008ff */
[----:B------:R3:W-:Y:S01]  /*1e10*/  STL.64 [R1+0x1b8], R22 ;  /* 0x0001b81601007387 */ /* 0x0007e20000100a00 */
[----:B0-----:R-:W-:Y:S01]  /*1e20*/  IMAD R16, R42, 0x2, R7 ;  /* 0x000000022a107824 */ /* 0x001fe200078e0207 */
[----:B-1----:R-:W-:-:S03]  /*1e30*/  LEA R20, P1, R4, R122, 0x1 ;  /* 0x0000007a04147211 */ /* 0x002fc600078208ff */
[----:B------:R-:W-:Y:S01]  /*1e40*/  IMAD R6, R42, 0x2, R16 ;  /* 0x000000022a067824 */ /* 0x000fe200078e0210 */
[----:B------:R-:W-:Y:S02]  /*1e50*/  LEA.HI.X.SX32 R21, R4, R0, 0x1, P1 ;  /* 0x0000000004157211 */ /* 0x000fe400008f0eff */
[-C--:B--2---:R-:W-:Y:S02]  /*1e60*/  LEA R18, P2, R5, R122.reuse, 0x1 ;  /* 0x0000007a05127211 */ /* 0x084fe400078408ff */
[----:B---3--:R-:W-:Y:S01]  /*1e70*/  LEA R22, P1, R25, R122, 0x1 ;  /* 0x0000007a19167211 */ /* 0x008fe200078208ff */
[----:B------:R0:W-:Y:S01]  /*1e80*/  STL.64 [R1+0x1b0], R20 ;  /* 0x0001b01401007387 */ /* 0x0001e20000100a00 */
[-C--:B------:R-:W-:Y:S02]  /*1e90*/  LEA.HI.X.SX32 R19, R5, R0.reuse, 0x1, P2 ;  /* 0x0000000005137211 */ /* 0x080fe400010f0eff */
[-C--:B------:R-:W-:Y:S02]  /*1ea0*/  LEA.HI.X.SX32 R23, R25, R0.reuse, 0x1, P1 ;  /* 0x0000000019177211 */ /* 0x080fe400008f0eff */
[----:B------:R-:W-:Y:S01]  /*1eb0*/  LEA.HI.X.SX32 R25, R30, R0, 0x1, P0 ;  /* 0x000000001e197211 */ /* 0x000fe200000f0eff */
[----:B------:R1:W-:Y:S01]  /*1ec0*/  STL.64 [R1+0x1a8], R18 ;  /* 0x0001a81201007387 */ /* 0x0003e20000100a00 */
[----:B------:R-:W-:-:S03]  /*1ed0*/  LEA R3, R42, R6, 0x1 ;  /* 0x000000062a037211 */ /* 0x000fc600078e08ff */
[----:B------:R2:W-:Y:S01]  /*1ee0*/  STL.64 [R1+0x1a0], R40 ;  /* 0x0001a02801007387 */ /* 0x0005e20000100a00 */
[----:B0-----:R-:W-:-:S03]  /*1ef0*/  LEA R20, P2, R2, R122, 0x1 ;  /* 0x0000007a02147211 */ /* 0x001fc600078408ff */
[----:B------:R0:W-:Y:S01]  /*1f00*/  STL.64 [R1+0x198], R22 ;  /* 0x0001981601007387 */ /* 0x0001e20000100a00 */
[----:B------:R-:W-:Y:S01]  /*1f10*/  LEA.HI.X.SX32 R21, R2, R0, 0x1, P2 ;  /* 0x0000000002157211 */ /* 0x000fe200010f0eff */
[----:B-1----:R-:W-:-:S04]  /*1f20*/  IMAD R19, R42, 0x2, R3 ;  /* 0x000000022a137824 */ /* 0x002fc800078e0203 */
[----:B------:R1:W-:Y:S01]  /*1f30*/  STL.64 [R1+0x190], R20 ;  /* 0x0001901401007387 */ /* 0x0003e20000100a00 */
[C---:B------:R-:W-:Y:S01]  /*1f40*/  IMAD R5, R42.reuse, 0x2, R19 ;  /* 0x000000022a057824 */ /* 0x040fe200078e0213 */
[----:B--2---:R-:W-:Y:S02]  /*1f50*/  CS2R R40, SRZ ;  /* 0x0000000000287805 */ /* 0x004fe4000001ff00 */
[----:B------:R2:W-:Y:S01]  /*1f60*/  STL.64 [R1+0x188], R24 ;  /* 0x0001881801007387 */ /* 0x0005e20000100a00 */
[----:B0-----:R-:W-:Y:S01]  /*1f70*/  LEA R22, P1, R29, R122, 0x1 ;  /* 0x0000007a1d167211 */ /* 0x001fe200078208ff */
[----:B------:R-:W-:-:S03]  /*1f80*/  IMAD R4, R42, 0x2, R5 ;  /* 0x000000022a047824 */ /* 0x000fc600078e0205 */
[----:B------:R-:W-:Y:S02]  /*1f90*/  LEA.HI.X.SX32 R23, R29, R0, 0x1, P1 ;  /* 0x000000001d177211 */ /* 0x000fe400008f0eff */
[C---:B------:R-:W-:Y:S02]  /*1fa0*/  LEA R18, R42.reuse, R4, 0x1 ;  /* 0x000000042a127211 */ /* 0x040fe400078e08ff */
[-C--:B-1----:R-:W-:Y:S01]  /*1fb0*/  LEA R20, P2, R27, R122.reuse, 0x1 ;  /* 0x0000007a1b147211 */ /* 0x082fe200078408ff */
[----:B------:R0:W-:Y:S01]  /*1fc0*/  STL.64 [R1+0x180], R22 ;  /* 0x0001801601007387 */ /* 0x0001e20000100a00 */
[----:B--2---:R-:W-:Y:S01]  /*1fd0*/  LEA R24, P0, R33, R122, 0x1 ;  /* 0x0000007a21187211 */ /* 0x004fe200078008ff */
[C---:B------:R-:W-:Y:S01]  /*1fe0*/  IMAD R17, R42.reuse, 0x2, R18 ;  /* 0x000000022a117824 */ /* 0x040fe200078e0212 */
[-C--:B------:R-:W-:Y:S02]  /*1ff0*/  LEA.HI.X.SX32 R21, R27, R0.reuse, 0x1, P2 ;  /* 0x000000001b157211 */ /* 0x080fe400010f0eff */
[----:B------:R-:W-:Y:S01]  /*2000*/  LEA.HI.X.SX32 R25, R33, R0, 0x1, P0 ;  /* 0x0000000021197211 */ /* 0x000fe200000f0eff */
[----:B------:R-:W-:Y:S01]  /*2010*/  IMAD R2, R42, 0x2, R17 ;  /* 0x000000022a027824 */ /* 0x000fe200078e0211 */
[-C--:B------:R-:W-:Y:S01]  /*2020*/  LEA R26, P0, R37, R122.reuse, 0x1 ;  /* 0x0000007a251a7211 */ /* 0x080fe200078008ff */
[----:B------:R1:W-:Y:S01]  /*2030*/  STL.64 [R1+0x178], R20 ;  /* 0x0001781401007387 */ /* 0x0003e20000100a00 */
[----:B0-----:R-:W-:-:S03]  /*2040*/  LEA R22, P1, R32, R122, 0x1 ;  /* 0x0000007a20167211 */ /* 0x001fc600078208ff */
[----:B------:R0:W-:Y:S01]  /*2050*/  STL.64 [R1+0x170], R24 ;  /* 0x0001701801007387 */ /* 0x0001e20000100a00 */
[-C--:B------:R-:W-:Y:S02]  /*2060*/  LEA.HI.X.SX32 R27, R37, R0.reuse, 0x1, P0 ;  /* 0x00000000251b7211 */ /* 0x080fe400000f0eff */
[----:B------:R-:W-:Y:S02]  /*2070*/  LEA.HI.X.SX32 R23, R32, R0, 0x1, P1 ;  /* 0x0000000020177211 */ /* 0x000fe400008f0eff */
[-C--:B------:R-:W-:Y:S01]  /*2080*/  LEA R28, P0, R39, R122.reuse, 0x1 ;  /* 0x0000007a271c7211 */ /* 0x080fe200078008ff */
[----:B------:R-:W-:Y:S01]  /*2090*/  CS2R R32, SRZ ;  /* 0x0000000000207805 */ /* 0x000fe2000001ff00 */
[----:B-1----:R-:W-:Y:S01]  /*20a0*/  LEA R20, P2, R31, R122, 0x1 ;  /* 0x0000007a1f147211 */ /* 0x002fe200078408ff */
[----:B------:R1:W-:Y:S01]  /*20b0*/  STL.64 [R1+0x168], R22 ;  /* 0x0001681601007387 */ /* 0x0003e20000100a00 */
[-C--:B------:R-:W-:Y:S02]  /*20c0*/  LEA.HI.X.SX32 R29, R39, R0.reuse, 0x1, P0 ;  /* 0x00000000271d7211 */ /* 0x080fe400000f0eff */
[----:B------:R-:W-:-:S02]  /*20d0*/  LEA.HI.X.SX32 R21, R31, R0, 0x1, P2 ;  /* 0x000000001f157211 */ /* 0x000fc400010f0eff */
[C---:B0-----:R-:W-:Y:S01]  /*20e0*/  LEA R24, P1, R36.reuse, R122, 0x1 ;  /* 0x0000007a24187211 */ /* 0x041fe200078208ff */
[----:B------:R-:W-:Y:S02]  /*20f0*/  CS2R R30, SRZ ;  /* 0x00000000001e7805 */ /* 0x000fe4000001ff00 */
[----:B------:R0:W-:Y:S01]  /*2100*/  STL.64 [R1+0x160], R20 ;  /* 0x0001601401007387 */ /* 0x0001e20000100a00 */
[----:B------:R-:W-:Y:S02]  /*2110*/  LEA.HI.X.SX32 R25, R36, R0, 0x1, P1 ;  /* 0x0000000024197211 */ /* 0x000fe400008f0eff */
[----:B------:R-:W-:Y:S01]  /*2120*/  CS2R R36, SRZ ;  /* 0x0000000000247805 */ /* 0x000fe2000001ff00 */
[----:B-1----:R-:W-:Y:S01]  /*2130*/  IMAD R22, R42, 0x2, R2 ;  /* 0x000000022a167824 */ /* 0x002fe200078e0202 */
[----:B0-----:R-:W-:-:S04]  /*2140*/  LEA R20, P2, R35, R122, 0x1 ;  /* 0x0000007a23147211 */ /* 0x001fc800078408ff */
[----:B------:R-:W-:Y:S02]  /*2150*/  LEA.HI.X.SX32 R21, R35, R0, 0x1, P2 ;  /* 0x0000000023157211 */ /* 0x000fe400010f0eff */
[----:B------:R-:W-:-:S03]  /*2160*/  CS2R R34, SRZ ;  /* 0x0000000000227805 */ /* 0x000fc6000001ff00 */
[----:B------:R0:W-:Y:S04]  /*2170*/  STL.64 [R1+0x148], R20 ;  /* 0x0001481401007387 */ /* 0x0001e80000100a00 */
[----:B------:R1:W-:Y:S04]  /*2180*/  STL.64 [R1+0x158], R26 ;  /* 0x0001581a01007387 */ /* 0x0003e80000100a00 */
[----:B------:R2:W-:Y:S04]  /*2190*/  STL.64 [R1+0x150], R24 ;  /* 0x0001501801007387 */ /* 0x0005e80000100a00 */
[----:B------:R3:W-:Y:S01]  /*21a0*/  STL.64 [R1+0x140], R28 ;  /* 0x0001401c01007387 */ /* 0x0007e20000100a00 */
[----:B0-----:R-:W-:-:S02]  /*21b0*/  LEA R21, R42, R22, 0x1 ;  /* 0x000000162a157211 */ /* 0x001fc400078e08ff */
[----:B-1----:R-:W-:-:S03]  /*21c0*/  LEA R26, P1, R38, R122, 0x1 ;  /* 0x0000007a261a7211 */ /* 0x002fc600078208ff */
[----:B------:R-:W-:Y:S01]  /*21d0*/  IMAD R20, R42, 0x2, R21 ;  /* 0x000000022a147824 */ /* 0x000fe200078e0215 */
[C---:B--2---:R-:W-:Y:S02]  /*21e0*/  LEA R24, P2, R13.reuse, R122, 0x1 ;  /* 0x0000007a0d187211 */ /* 0x044fe400078408ff */
[-C--:B------:R-:W-:Y:S01]  /*21f0*/  LEA.HI.X.SX32 R27, R38, R0.reuse, 0x1, P1 ;  /* 0x00000000261b7211 */ /* 0x080fe200008f0eff */
[C---:B------:R-:W-:Y:S01]  /*2200*/  IMAD R23, R42.reuse, 0x2, R20 ;  /* 0x000000022a177824 */ /* 0x040fe200078e0214 */
[----:B------:R-:W-:Y:S01]  /*2210*/  LEA.HI.X.SX32 R25, R13, R0, 0x1, P2 ;  /* 0x000000000d197211 */ /* 0x000fe200010f0eff */
[----:B------:R-:W-:Y:S01]  /*2220*/  CS2R R38, SRZ ;  /* 0x0000000000267805 */ /* 0x000fe2000001ff00 */
[C---:B---3--:R-:W-:Y:S01]  /*2230*/  LEA R28, P0, R15.reuse, R122, 0x1 ;  /* 0x0000007a0f1c7211 */ /* 0x048fe200078008ff */
[----:B------:R0:W-:Y:S01]  /*2240*/  STL.64 [R1+0x138], R26 ;  /* 0x0001381a01007387 */ /* 0x0001e20000100a00 */
[----:B------:R-:W-:Y:S02]  /*2250*/  IMAD R13, R42, 0x2, R23 ;  /* 0x000000022a0d7824 */ /* 0x000fe400078e0217 */
[----:B------:R-:W-:Y:S01]  /*2260*/  LEA.HI.X.SX32 R29, R15, R0, 0x1, P0 ;  /* 0x000000000f1d7211 */ /* 0x000fe200000f0eff */
[----:B------:R1:W-:Y:S04]  /*2270*/  STL.64 [R1+0x130], R24 ;  /* 0x0001301801007387 */ /* 0x0003e80000100a00 */
[----:B------:R2:W-:Y:S01]  /*2280*/  STL.64 [R1+0x128], R28 ;  /* 0x0001281c01007387 */ /* 0x0005e20000100a00 */
[----:B0-----:R-:W-:-:S02]  /*2290*/  LEA R26, P1, R14, R122, 0x1 ;  /* 0x0000007a0e1a7211 */ /* 0x001fc400078208ff */
[C---:B-1----:R-:W-:Y:S02]  /*22a0*/  LEA R24, P2, R7.reuse, R122, 0x1 ;  /* 0x0000007a07187211 */ /* 0x042fe400078408ff */
[-C--:B------:R-:W-:Y:S02]  /*22b0*/  LEA.HI.X.SX32 R27, R14, R0.reuse, 0x1, P1 ;  /* 0x000000000e1b7211 */ /* 0x080fe400008f0eff */
[----:B------:R-:W-:Y:S02]  /*22c0*/  LEA.HI.X.SX32 R25, R7, R0, 0x1, P2 ;  /* 0x0000000007197211 */ /* 0x000fe400010f0eff */
[----:B--2---:R-:W-:Y:S01]  /*22d0*/  LEA R28, P0, R16, R122, 0x1 ;  /* 0x0000007a101c7211 */ /* 0x004fe200078008ff */
[----:B------:R0:W-:Y:S01]  /*22e0*/  STL.64 [R1+0x120], R26 ;  /* 0x0001201a01007387 */ /* 0x0001e20000100a00 */
[----:B------:R-:W-:Y:S02]  /*22f0*/  LEA R7, R42, R13, 0x1 ;  /* 0x0000000d2a077211 */ /* 0x000fe400078e08ff */
[----:B------:R-:W-:Y:S01]  /*2300*/  LEA.HI.X.SX32 R29, R16, R0, 0x1, P0 ;  /* 0x00000000101d7211 */ /* 0x000fe200000f0eff */
[----:B------:R1:W-:Y:S02]  /*2310*/  STL.64 [R1+0x118], R24 ;  /* 0x0001181801007387 */ /* 0x0003e40000100a00 */
[----:B------:R-:W-:-:S02]  /*2320*/  IMAD R14, R42, 0x2, R7 ;  /* 0x000000022a0e7824 */ /* 0x000fc400078e0207 */
[----:B------:R2:W-:Y:S01]  /*2330*/  STL.64 [R1+0x110], R28 ;  /* 0x0001101c01007387 */ /* 0x0005e20000100a00 */
[CC--:B0-----:R-:W-:Y:S02]  /*2340*/  LEA R26, P1, R6.reuse, R122.reuse, 0x1 ;  /* 0x0000007a061a7211 */ /* 0x0c1fe400078208ff */
[C---:B-1----:R-:W-:Y:S02]  /*2350*/  LEA R24, P2, R3.reuse, R122, 0x1 ;  /* 0x0000007a03187211 */ /* 0x042fe400078408ff */
[-C--:B------:R-:W-:Y:S01]  /*2360*/  LEA.HI.X.SX32 R27, R6, R0.reuse, 0x1, P1 ;  /* 0x00000000061b7211 */ /* 0x080fe200008f0eff */
[C---:B------:R-:W-:Y:S01]  /*2370*/  IMAD R6, R42.reuse, 0x2, R14 ;  /* 0x000000022a067824 */ /* 0x040fe200078e020e */
[----:B------:R-:W-:Y:S02]  /*2380*/  LEA.HI.X.SX32 R25, R3, R0, 0x1, P2 ;  /* 0x0000000003197211 */ /* 0x000fe400010f0eff */
[----:B--2---:R-:W-:Y:S01]  /*2390*/  LEA R28, P0, R19, R122, 0x1 ;  /* 0x0000007a131c7211 */ /* 0x004fe200078008ff */
[----:B------:R0:W-:Y:S01]  /*23a0*/  STL.64 [R1+0x108], R26 ;  /* 0x0001081a01007387 */ /* 0x0001e20000100a00 */
[----:B------:R-:W-:-:S02]  /*23b0*/  IMAD R3, R42, 0x2, R6 ;  /* 0x000000022a037824 */ /* 0x000fc400078e0206 */
[----:B------:R-:W-:Y:S01]  /*23c0*/  LEA.HI.X.SX32 R29, R19, R0, 0x1, P0 ;  /* 0x00000000131d7211 */ /* 0x000fe200000f0eff */
[----:B------:R1:W-:Y:S02]  /*23d0*/  STL.64 [R1+0x100], R24 ;  /* 0x0001001801007387 */ /* 0x0003e40000100a00 */
[C---:B------:R-:W-:Y:S02]  /*23e0*/  LEA R16, R42.reuse, R3, 0x1 ;  /* 0x000000032a107211 */ /* 0x040fe400078e08ff */
[----:B------:R2:W-:Y:S03]  /*23f0*/  STL.64 [R1+0xf8], R28 ;  /* 0x0000f81c01007387 */ /* 0x0005e60000100a00 */
[----:B------:R-:W-:Y:S01]  /*2400*/  IMAD R15, R42, 0x2, R16 ;  /* 0x000000022a0f7824 */ /* 0x000fe200078e0210 */
[-C--:B0-----:R-:W-:Y:S02]  /*2410*/  LEA R26, P1, R5, R122.reuse, 0x1 ;  /* 0x0000007a051a7211 */ /* 0x081fe400078208ff */
[----:B-1----:R-:W-:-:S02]  /*2420*/  LEA R24, P2, R4, R122, 0x1 ;  /* 0x0000007a04187211 */ /* 0x002fc400078408ff */
[-C--:B------:R-:W-:Y:S02]  /*2430*/  LEA.HI.X.SX32 R27, R5, R0.reuse, 0x1, P1 ;  /* 0x00000000051b7211 */ /* 0x080fe400008f0eff */
[----:B------:R-:W-:Y:S02]  /*2440*/  LEA.HI.X.SX32 R25, R4, R0, 0x1, P2 ;  /* 0x0000000004197211 */ /* 0x000fe400010f0eff */
[C---:B--2---:R-:W-:Y:S01]  /*2450*/  LEA R28, P0, R18.reuse, R122, 0x1 ;  /* 0x0000007a121c7211 */ /* 0x044fe200078008ff */
[----:B------:R0:W-:Y:S03]  /*2460*/  STL.64 [R1+0xf0], R26 ;  /* 0x0000f01a01007387 */ /* 0x0001e60000100a00 */
[----:B------:R-:W-:Y:S01]  /*2470*/  LEA.HI.X.SX32 R29, R18, R0, 0x1, P0 ;  /* 0x00000000121d7211 */ /* 0x000fe200000f0eff */
[----:B------:R1:W-:Y:S04]  /*2480*/  STL.64 [R1+0xe8], R24 ;  /* 0x0000e81801007387 */ /* 0x0003e80000100a00 */
[----:B------:R2:W-:Y:S01]  /*2490*/  STL.64 [R1+0xe0], R28 ;  /* 0x0000e01c01007387 */ /* 0x0005e20000100a00 */
[----:B0-----:R-:W-:-:S02]  /*24a0*/  LEA R26, P1, R17, R122, 0x1 ;  /* 0x0000007a111a7211 */ /* 0x001fc400078208ff */
[C---:B-1----:R-:W-:Y:S02]  /*24b0*/  LEA R24, P2, R2.reuse, R122, 0x1 ;  /* 0x0000007a02187211 */ /* 0x042fe400078408ff */
[-C--:B------:R-:W-:Y:S02]  /*24c0*/  LEA.HI.X.SX32 R27, R17, R0.reuse, 0x1, P1 ;  /* 0x00000000111b7211 */ /* 0x080fe400008f0eff */
[----:B------:R-:W-:Y:S01]  /*24d0*/  LEA.HI.X.SX32 R25, R2, R0, 0x1, P2 ;  /* 0x0000000002197211 */ /* 0x000fe200010f0eff */
[----:B------:R-:W-:Y:S01]  /*24e0*/  IMAD R2, R42, 0x2, R15 ;  /* 0x000000022a027824 */ /* 0x000fe200078e020f */
[CC--:B------:R-:W-:Y:S01]  /*24f0*/  LEA R4, P2, R20.reuse, R122.reuse, 0x1 ;  /* 0x0000007a14047211 */ /* 0x0c0fe200078408ff */
[----:B--2---:R-:W-:Y:S01]  /*2500*/  CS2R R28, SRZ ;  /* 0x00000000001c7805 */ /* 0x004fe2000001ff00 */
[C---:B------:R-:W-:Y:S01]  /*2510*/  LEA R18, P1, R21.reuse, R122, 0x1 ;  /* 0x0000007a15127211 */ /* 0x040fe200078208ff */
[----:B------:R0:W-:Y:S01]  /*2520*/  STL.64 [R1+0xd0], R24 ;  /* 0x0000d01801007387 */ /* 0x0001e20000100a00 */
[-C--:B------:R-:W-:Y:S01]  /*2530*/  LEA.HI.X.SX32 R5, R20, R0.reuse, 0x1, P2 ;  /* 0x0000000014057211 */ /* 0x080fe200010f0eff */
[----:B------:R-:W-:Y:S01]  /*2540*/  IMAD R17, R42, 0x2, R2 ;  /* 0x000000022a117824 */ /* 0x000fe200078e0202 */
[----:B------:R-:W-:Y:S01]  /*2550*/  LEA.HI.X.SX32 R19, R21, R0, 0x1, P1 ;  /* 0x0000000015137211 */ /* 0x000fe200008f0eff */
[----:B------:R1:W-:Y:S04]  /*2560*/  STL.64 [R1+0xd8], R26 ;  /* 0x0000d81a01007387 */ /* 0x0003e80000100a00 */
[----:B------:R2:W-:Y:S01]  /*2570*/  STL.64 [R1+0xb8], R4 ;  /* 0x0000b80401007387 */ /* 0x0005e20000100a00 */
[----:B0-----:R-:W-:-:S04]  /*2580*/  LEA R24, P0, R22, R122, 0x1 ;  /* 0x0000007a16187211 */ /* 0x001fc800078008ff */
[----:B------:R-:W-:Y:S02]  /*2590*/  LEA.HI.X.SX32 R25, R22, R0, 0x1, P0 ;  /* 0x0000000016197211 */ /* 0x000fe400000f0eff */
[C---:B-1----:R-:W-:Y:S02]  /*25a0*/  LEA R26, P0, R23.reuse, R122, 0x1 ;  /* 0x0000007a171a7211 */ /* 0x042fe400078008ff */
[----:B--2---:R-:W-:Y:S01]  /*25b0*/  LEA R5, R42, R17, 0x1 ;  /* 0x000000112a057211 */ /* 0x004fe200078e08ff */
[----:B------:R0:W-:Y:S01]  /*25c0*/  STL.64 [R1+0xc8], R24 ;  /* 0x0000c81801007387 */ /* 0x0001e20000100a00 */
[----:B------:R-:W-:Y:S02]  /*25d0*/  LEA.HI.X.SX32 R27, R23, R0, 0x1, P0 ;  /* 0x00000000171b7211 */ /* 0x000fe400000f0eff */
[----:B------:R-:W-:Y:S01]  /*25e0*/  LEA R22, P0, R14, R122, 0x1 ;  /* 0x0000007a0e167211 */ /* 0x000fe200078008ff */
[----:B------:R1:W-:Y:S01]  /*25f0*/  STL.64 [R1+0xc0], R18 ;  /* 0x0000c01201007387 */ /* 0x0003e20000100a00 */
[----:B------:R-:W-:-:S02]  /*2600*/  IMAD R4, R42, 0x2, R5 ;  /* 0x000000022a047824 */ /* 0x000fc400078e0205 */
[----:B------:R-:W-:Y:S01]  /*2610*/  LEA.HI.X.SX32 R23, R14, R0, 0x1, P0 ;  /* 0x000000000e177211 */ /* 0x000fe200000f0eff */
[----:B------:R-:W-:Y:S01]  /*2620*/  STL.64 [R1+0xb0], R26 ;  /* 0x0000b01a01007387 */ /* 0x000fe20000100a00 */
[-C--:B0-----:R-:W-:Y:S02]  /*2630*/  LEA R24, P1, R13, R122.reuse, 0x1 ;  /* 0x0000007a0d187211 */ /* 0x081fe400078208ff */
[----:B-1----:R-:W-:Y:S02]  /*2640*/  LEA R18, P2, R7, R122, 0x1 ;  /* 0x0000007a07127211 */ /* 0x002fe400078408ff */
[-C--:B------:R-:W-:Y:S01]  /*2650*/  LEA.HI.X.SX32 R25, R13, R0.reuse, 0x1, P1 ;  /* 0x000000000d197211 */ /* 0x080fe200008f0eff */
[----:B------:R-:W-:Y:S01]  /*2660*/  IMAD R13, R42, 0x2, R4 ;  /* 0x000000022a0d7824 */ /* 0x000fe200078e0204 */
[----:B------:R-:W-:Y:S02]  /*2670*/  LEA.HI.X.SX32 R19, R7, R0, 0x1, P2 ;  /* 0x0000000007137211 */ /* 0x000fe400010f0eff */
[----:B------:R-:W-:Y:S01]  /*2680*/  LEA R20, P1, R6, R122, 0x1 ;  /* 0x0000007a06147211 */ /* 0x000fe200078208ff */
[----:B------:R0:W-:Y:S01]  /*2690*/  STL.64 [R1+0xa8], R24 ;  /* 0x0000a81801007387 */ /* 0x0001e20000100a00 */
[----:B------:R-:W-:-:S02]  /*26a0*/  IMAD R7, R42, 0x2, R13 ;  /* 0x000000022a077824 */ /* 0x000fc400078e020d */
[----:B------:R-:W-:Y:S01]  /*26b0*/  LEA.HI.X.SX32 R21, R6, R0, 0x1, P1 ;  /* 0x0000000006157211 */ /* 0x000fe200008f0eff */
[----:B------:R1:W-:Y:S04]  /*26c0*/  STL.64 [R1+0xa0], R18 ;  /* 0x0000a01201007387 */ /* 0x0003e80000100a00 */
[----:B------:R2:W-:Y:S01]  /*26d0*/  STL.64 [R1+0x98], R22 ;  /* 0x0000981601007387 */ /* 0x0005e20000100a00 */
[----:B0-----:R-:W-:-:S03]  /*26e0*/  LEA R24, P0, R16, R122, 0x1 ;  /* 0x0000007a10187211 */ /* 0x001fc600078008ff */
[----:B------:R0:W-:Y:S01]  /*26f0*/  STL.64 [R1+0x90], R20 ;  /* 0x0000901401007387 */ /* 0x0001e20000100a00 */
[C---:B-1----:R-:W-:Y:S02]  /*2700*/  LEA R18, P2, R3.reuse, R122, 0x1 ;  /* 0x0000007a03127211 */ /* 0x042fe400078408ff */
[-C--:B------:R-:W-:Y:S02]  /*2710*/  LEA.HI.X.SX32 R25, R16, R0.reuse, 0x1, P0 ;  /* 0x0000000010197211 */ /* 0x080fe400000f0eff */
[----:B------:R-:W-:Y:S02]  /*2720*/  LEA.HI.X.SX32 R19, R3, R0, 0x1, P2 ;  /* 0x0000000003137211 */ /* 0x000fe400010f0eff */
[-C--:B--2---:R-:W-:Y:S02]  /*2730*/  LEA R22, P1, R15, R122.reuse, 0x1 ;  /* 0x0000007a0f167211 */ /* 0x084fe400078208ff */
[----:B------:R-:W-:Y:S01]  /*2740*/  LEA R3, R42, R7, 0x1 ;  /* 0x000000072a037211 */ /* 0x000fe200078e08ff */
[----:B------:R1:W-:Y:S01]  /*2750*/  STL.64 [R1+0x88], R18 ;  /* 0x0000881201007387 */ /* 0x0003e20000100a00 */
[----:B0-----:R-:W-:-:S02]  /*2760*/  LEA R20, P2, R2, R122, 0x1 ;  /* 0x0000007a02147211 */ /* 0x001fc400078408ff */
[-C--:B------:R-:W-:Y:S01]  /*2770*/  LEA.HI.X.SX32 R23, R15, R0.reuse, 0x1, P1 ;  /* 0x000000000f177211 */ /* 0x080fe200008f0eff */
[----:B------:R0:W-:Y:S01]  /*2780*/  STL.64 [R1+0x80], R24 ;  /* 0x0000801801007387 */ /* 0x0001e20000100a00 */
[----:B------:R-:W-:-:S03]  /*2790*/  LEA.HI.X.SX32 R21, R2, R0, 0x1, P2 ;  /* 0x0000000002157211 */ /* 0x000fc600010f0eff */
[----:B------:R2:W-:Y:S01]  /*27a0*/  STL.64 [R1+0x78], R22 ;  /* 0x0000781601007387 */ /* 0x0005e20000100a00 */
[----:B-1----:R-:W-:-:S03]  /*27b0*/  IMAD R18, R42, 0x2, R3 ;  /* 0x000000022a127824 */ /* 0x002fc600078e0203 */
[----:B------:R1:W-:Y:S01]  /*27c0*/  STL.64 [R1+0x70], R20 ;  /* 0x0000701401007387 */ /* 0x0003e20000100a00 */
[-C--:B0-----:R-:W-:Y:S01]  /*27d0*/  LEA R24, P0, R17, R122.reuse, 0x1 ;  /* 0x0000007a11187211 */ /* 0x081fe200078008ff */
[----:B------:R-:W-:Y:S01]  /*27e0*/  IMAD R14, R42, 0x2, R18 ;  /* 0x000000022a0e7824 */ /* 0x000fe200078e0212 */
[----:B--2---:R-:W-:-:S03]  /*27f0*/  LEA R22, P1, R5, R122, 0x1 ;  /* 0x0000007a05167211 */ /* 0x004fc600078208ff */
[----:B------:R-:W-:Y:S01]  /*2800*/  IMAD R6, R42, 0x2, R14 ;  /* 0x000000022a067824 */ /* 0x000fe200078e020e */
[-C--:B------:R-:W-:Y:S02]  /*2810*/  LEA.HI.X.SX32 R25, R17, R0.reuse, 0x1, P0 ;  /* 0x0000000011197211 */ /* 0x080fe400000f0eff */
[----:B------:R-:W-:Y:S02]  /*2820*/  LEA.HI.X.SX32 R23, R5, R0, 0x1, P1 ;  /* 0x0000000005177211 */ /* 0x000fe400008f0eff */
[----:B-1----:R-:W-:Y:S01]  /*2830*/  LEA R20, P2, R4, R122, 0x1 ;  /* 0x0000007a04147211 */ /* 0x002fe200078408ff */
[----:B------:R-:W-:Y:S01]  /*2840*/  STL.64 [R1+0x68], R24 ;  /* 0x0000681801007387 */ /* 0x000fe20000100a00 */
[----:B------:R-:W-:Y:S02]  /*2850*/  LEA R5, R42, R6, 0x1 ;  /* 0x000000062a057211 */ /* 0x000fe400078e08ff */
[----:B------:R-:W-:Y:S01]  /*2860*/  LEA.HI.X.SX32 R21, R4, R0, 0x1, P2 ;  /* 0x0000000004157211 */ /* 0x000fe200010f0eff */
[----:B------:R0:W-:Y:S01]  /*2870*/  STL.64 [R1+0x60], R22 ;  /* 0x0000601601007387 */ /* 0x0001e20000100a00 */
[----:B------:R-:W-:Y:S01]  /*2880*/  LEA R16, P2, R3, R122, 0x1 ;  /* 0x0000007a03107211 */ /* 0x000fe200078408ff */
[----:B------:R-:W-:-:S02]  /*2890*/  IMAD R4, R42, 0x2, R5 ;  /* 0x000000022a047824 */ /* 0x000fc400078e0205 */
[----:B------:R1:W-:Y:S01]  /*28a0*/  STL.64 [R1+0x58], R20 ;  /* 0x0000581401007387 */ /* 0x0003e20000100a00 */
[----:B------:R-:W-:Y:S01]  /*28b0*/  LEA.HI.X.SX32 R17, R3, R0, 0x1, P2 ;  /* 0x0000000003117211 */ /* 0x000fe200010f0eff */
[C---:B------:R-:W-:Y:S01]  /*28c0*/  IMAD R2, R42.reuse, 0x2, R4 ;  /* 0x000000022a027824 */ /* 0x040fe200078e0204 */
[-C--:B0-----:R-:W-:Y:S02]  /*28d0*/  LEA R22, P0, R13, R122.reuse, 0x1 ;  /* 0x0000007a0d167211 */ /* 0x081fe400078008ff */
[----:B-1----:R-:W-:Y:S02]  /*28e0*/  LEA R20, P1, R7, R122, 0x1 ;  /* 0x0000007a07147211 */ /* 0x002fe400078208ff */
[-C--:B------:R-:W-:Y:S01]  /*28f0*/  LEA.HI.X.SX32 R23, R13, R0.reuse, 0x1, P0 ;  /* 0x000000000d177211 */ /* 0x080fe200000f0eff */
[----:B------:R-:W-:Y:S01]  /*2900*/  IMAD.MOV.U32 R13, RZ, RZ, RZ ;  /* 0x000000ffff0d7224 */ /* 0x000fe200078e00ff */
[----:B------:R-:W-:Y:S01]  /*2910*/  LEA.HI.X.SX32 R21, R7, R0, 0x1, P1 ;  /* 0x0000000007157211 */ /* 0x000fe200008f0eff */
[----:B------:R-:W-:-:S02]  /*2920*/  IMAD R7, R42, 0x2, R2 ;  /* 0x000000022a077824 */ /* 0x000fc400078e0202 */
[----:B------:R0:W-:Y:S04]  /*2930*/  STL.64 [R1+0x50], R22 ;  /* 0x0000501601007387 */ /* 0x0001e80000100a00 */
[----:B------:R1:W-:Y:S04]  /*2940*/  STL.64 [R1+0x48], R20 ;  /* 0x0000481401007387 */ /* 0x0003e80000100a00 */
[----:B------:R2:W-:Y:S01]  /*2950*/  STL.64 [R1+0x40], R16 ;  /* 0x0000401001007387 */ /* 0x0005e20000100a00 */
[-C--:B0-----:R-:W-:Y:S02]  /*2960*/  LEA R22, P0, R18, R122.reuse, 0x1 ;  /* 0x0000007a12167211 */ /* 0x081fe400078008ff */
[----:B-1----:R-:W-:-:S02]  /*2970*/  LEA R20, P1, R14, R122, 0x1 ;  /* 0x0000007a0e147211 */ /* 0x002fc400078208ff */
[----:B------:R-:W-:Y:S02]  /*2980*/  LEA.HI.X.SX32 R23, R18, R0, 0x1, P0 ;  /* 0x0000000012177211 */ /* 0x000fe400000f0eff */
[----:B--2---:R-:W-:Y:S02]  /*2990*/  LEA R16, P2, R6, R122, 0x1 ;  /* 0x0000007a06107211 */ /* 0x004fe400078408ff */
[-C--:B------:R-:W-:Y:S01]  /*29a0*/  LEA.HI.X.SX32 R21, R14, R0.reuse, 0x1, P1 ;  /* 0x000000000e157211 */ /* 0x080fe200008f0eff */
[----:B------:R-:W-:Y:S01]  /*29b0*/  STL.64 [R1+0x38], R22 ;  /* 0x0000381601007387 */ /* 0x000fe20000100a00 */
[----:B------:R-:W-:Y:S02]  /*29c0*/  LEA.HI.X.SX32 R17, R6, R0, 0x1, P2 ;  /* 0x0000000006117211 */ /* 0x000fe400010f0eff */
[-C--:B------:R-:W-:Y:S01]  /*29d0*/  LEA R18, P0, R5, R122.reuse, 0x1 ;  /* 0x0000007a05127211 */ /* 0x080fe200078008ff */
[----:B------:R-:W-:Y:S01]  /*29e0*/  STL.64 [R1+0x30], R20 ;  /* 0x0000301401007387 */ /* 0x000fe20000100a00 */
[----:B------:R-:W-:-:S02]  /*29f0*/  LEA R14, P2, R2, R122, 0x1 ;  /* 0x0000007a020e7211 */ /* 0x000fc400078408ff */
[-C--:B------:R-:W-:Y:S01]  /*2a00*/  LEA.HI.X.SX32 R19, R5, R0.reuse, 0x1, P0 ;  /* 0x0000000005137211 */ /* 0x080fe200000f0eff */
[----:B------:R0:W-:Y:S01]  /*2a10*/  STL.64 [R1+0x28], R16 ;  /* 0x0000281001007387 */ /* 0x0001e20000100a00 */
[----:B------:R-:W-:Y:S02]  /*2a20*/  LEA R6, R42, R7, 0x1 ;  /* 0x000000072a067211 */ /* 0x000fe400078e08ff */
[----:B------:R-:W-:Y:S01]  /*2a30*/  LEA.HI.X.SX32 R15, R2, R0, 0x1, P2 ;  /* 0x00000000020f7211 */ /* 0x000fe200010f0eff */
[----:B------:R-:W-:Y:S01]  /*2a40*/  STL.64 [R1+0x20], R18 ;  /* 0x0000201201007387 */ /* 0x000fe20000100a00 */
[----:B------:R-:W-:Y:S01]  /*2a50*/  LOP3.LUT R2, R8, 0x20, RZ, 0x3c, !PT ;  /* 0x0000002008027812 */ /* 0x000fe200078e3cff */
[C---:B------:R-:W-:Y:S01]  /*2a60*/  IMAD R3, R42.reuse, 0x2, R6 ;  /* 0x000000022a037824 */ /* 0x040fe200078e0206 */
[----:B------:R-:W-:Y:S01]  /*2a70*/  LOP3.LUT R2, R11, 0x40, RZ, 0x3c, !PT ;  /* 0x000000400b027812 */ /* 0x000fe200078e3cff */
[----:B------:R1:W-:Y:S02]  /*2a80*/  STL.64 [R1+0x10], R14 ;  /* 0x0000100e01007387 */ /* 0x0003e40000100a00 */
[----:B------:R-:W-:Y:S01]  /*2a90*/  IMAD R42, R42, 0x2, R3 ;  /* 0x000000022a2a7824 */ /* 0x000fe200078e0203 */
[----:B------:R-:W-:-:S02]  /*2aa0*/  LEA R124, P2, R3, R122, 0x1 ;  /* 0x0000007a037c7211 */ /* 0x000fc400078408ff */
[C---:B0-----:R-:W-:Y:S02]  /*2ab0*/  LEA R16, P1, R4.reuse, R122, 0x1 ;  /* 0x0000007a04107211 */ /* 0x041fe400078208ff */
[-C--:B------:R-:W-:Y:S02]  /*2ac0*/  LEA.HI.X.SX32 R125, R3, R0.reuse, 0x1, P2 ;  /* 0x00000000037d7211 */ /* 0x080fe400010f0eff */
[----:B------:R-:W-:Y:S02]  /*2ad0*/  LEA.HI.X.SX32 R17, R4, R0, 0x1, P1 ;  /* 0x0000000004117211 */ /* 0x000fe400008f0eff */
[-C--:B------:R-:W-:Y:S02]  /*2ae0*/  LEA R4, P1, R6, R122.reuse, 0x1 ;  /* 0x0000007a06047211 */ /* 0x080fe400078208ff */
[-C--:B-1----:R-:W-:Y:S01]  /*2af0*/  LEA R14, P0, R7, R122.reuse, 0x1 ;  /* 0x0000007a070e7211 */ /* 0x082fe200078008ff */
[----:B------:R0:W-:Y:S01]  /*2b00*/  STL.64 [R1+0x18], R16 ;  /* 0x0000181001007387 */ /* 0x0001e20000100a00 */
[----:B------:R-:W-:-:S02]  /*2b10*/  LEA R122, P3, R42, R122, 0x1 ;  /* 0x0000007a2a7a7211 */ /* 0x000fc400078608ff */
[-C--:B------:R-:W-:Y:S02]  /*2b20*/  LEA.HI.X.SX32 R15, R7, R0.reuse, 0x1, P0 ;  /* 0x00000000070f7211 */ /* 0x080fe400000f0eff */
[-C--:B------:R-:W-:Y:S01]  /*2b30*/  LEA.HI.X.SX32 R5, R6, R0.reuse, 0x1, P1 ;  /* 0x0000000006057211 */ /* 0x080fe200008f0eff */
[----:B------:R-:W-:Y:S01]  /*2b40*/  IMAD.MOV.U32 R6, RZ, RZ, RZ ;  /* 0x000000ffff067224 */ /* 0x000fe200078e00ff */
[----:B------:R-:W-:Y:S01]  /*2b50*/  LEA.HI.X.SX32 R123, R42, R0, 0x1, P3 ;  /* 0x000000002a7b7211 */ /* 0x000fe200018f0eff */
[----:B------:R1:W-:Y:S01]  /*2b60*/  STL.64 [R1+0x8], R14 ;  /* 0x0000080e01007387 */ /* 0x0003e20000100a00 */
[C---:B------:R-:W-:Y:S01]  /*2b70*/  LOP3.LUT R0, R8.reuse, 0x40, RZ, 0x3c, !PT ;  /* 0x0000004008007812 */ /* 0x040fe200078e3cff */
[----:B------:R-:W-:Y:S01]  /*2b80*/  CS2R R42, SRZ ;  /* 0x00000000002a7805 */ /* 0x000fe2000001ff00 */
[----:B------:R-:W-:Y:S01]  /*2b90*/  LOP3.LUT R3, R8, 0x60, RZ, 0x3c, !PT ;  /* 0x0000006008037812 */ /* 0x000fe200078e3cff */
[----:B------:R2:W-:Y:S01]  /*2ba0*/  STL.64 [R1], R4 ;  /* 0x0000000401007387 */ /* 0x0005e20000100a00 */
[C---:B------:R-:W-:Y:S01]  /*2bb0*/  LOP3.LUT P0, RZ, R49.reuse, 0x7, RZ, 0xc0, !PT ;  /* 0x0000000731ff7812 */ /* 0x040fe2000780c0ff */
[----:B0-----:R-:W-:Y:S01]  /*2bc0*/  IMAD.MOV.U32 R16, RZ, RZ, -0x800000 ;  /* 0xff800000ff107424 */ /* 0x001fe200078e00ff */
[----:B------:R-:W-:-:S02]  /*2bd0*/  LOP3.LUT P1, RZ, R49, 0x3, RZ, 0xc0, !PT ;  /* 0x0000000331ff7812 */ /* 0x000fc4000782c0ff */
[----:B------:R-:W-:Y:S02]  /*2be0*/  MOV R17, 0xff800000 ;  /* 0xff80000000117802 */ /* 0x000fe40000000f00 */
[----:B------:R-:W-:Y:S01]  /*2bf0*/  MOV R7, 0xff800000 ;  /* 0xff80000000077802 */ /* 0x000fe20000000f00 */
[----:B-1----:R-:W-:Y:S01]  /*2c00*/  IMAD.MOV.U32 R14, RZ, RZ, RZ ;  /* 0x000000ffff0e7224 */ /* 0x002fe200078e00ff */
[----:B------:R-:W-:Y:S01]  /*2c10*/  LOP3.LUT R15, R47, 0x10, R49, 0x78, !PT ;  /* 0x000000102f0f7812 */ /* 0x000fe200078e7831 */
[----:B--2---:R-:W-:-:S03]  /*2c20*/  IMAD.MOV.U32 R5, RZ, RZ, -0x800000 ;  /* 0xff800000ff057424 */ /* 0x004fc600078e00ff */
[C---:B------:R-:W-:Y:S02]  /*2c30*/  LOP3.LUT R0, R15.reuse, 0x20, RZ, 0x3c, !PT ;  /* 0x000000200f007812 */ /* 0x040fe400078e3cff */
[C---:B------:R-:W-:Y:S02]  /*2c40*/  LOP3.LUT R3, R15.reuse, 0x40, RZ, 0x3c, !PT ;  /* 0x000000400f037812 */ /* 0x040fe400078e3cff */
[----:B------:R-:W-:Y:S02]  /*2c50*/  LOP3.LUT R2, R15, 0x60, RZ, 0x3c, !PT ;  /* 0x000000600f027812 */ /* 0x000fe400078e3cff */
[----:B------:R-:W-:-:S04]  /*2c60*/  LOP3.LUT R0, R12, 0x20, RZ, 0x3c, !PT ;  /* 0x000000200c007812 */ /* 0x000fc800078e3cff */
.L_x_1:
[----:B------:R-:W2:Y:S04]  /*2c70*/  LDL.64 R2, [R1+0x3e8] ;  /* 0x0003e80001027983 */ /* 0x000ea80000100a00 */
[----:B------:R-:W3:Y:S04]  /*2c80*/  LDL.64 R50, [R1+0x3c8] ;  /* 0x0003c80001327983 */ /* 0x000ee80000100a00 */
[----:B------:R-:W4:Y:S04]  /*2c90*/  LDL.64 R20, [R1+0x3c0] ;  /* 0x0003c00001147983 */ /* 0x000f280000100a00 */
[----:B------:R-:W5:Y:S04]  /*2ca0*/  LDL.64 R24, [R1+0x398] ;  /* 0x0003980001187983 */ /* 0x000f680000100a00 */
        /* <DEDUP_REMOVED lines=34> */
[----:B------:R-:W5:Y:S01]  /*2ed0*/  LDL.64 R120, [R1+0xe8] ;  /* 0x0000e80001787983 */ /* 0x000f620000100a00 */
[----:B--2---:R-:W-:-:S04]  /*2ee0*/  IMAD.WIDE R2, R13, 0x2, R2 ;  /* 0x000000020d027825 */ /* 0x004fc800078e0202 */
[C---:B---3--:R-:W-:Y:S01]  /*2ef0*/  IMAD.WIDE R62, R13.reuse, 0x2, R50 ;  /* 0x000000020d3e7825 */ /* 0x048fe200078e0232 */
[----:B------:R0:W2:Y:S04]  /*2f00*/  LDG.E.U16 R0, [R2.64] ;  /* 0x0000000402007981 */ /* 0x0000a8000c1e1500 */
[----:B------:R-:W3:Y:S01]  /*2f10*/  LDL.64 R50, [R1+0x360] ;  /* 0x0003600001327983 */ /* 0x000ee20000100a00 */
[----:B----4-:R-:W-:-:S03]  /*2f20*/  IMAD.WIDE R20, R13, 0x2, R20 ;  /* 0x000000020d147825 */ /* 0x010fc600078e0214 */
[----:B------:R1:W4:Y:S01]  /*2f30*/  LDG.E.U16 R62, [R62.64] ;  /* 0x000000043e3e7981 */ /* 0x000322000c1e1500 */
[----:B-----5:R-:W-:-:S04]  /*2f40*/  IMAD.WIDE R24, R13, 0x2, R24 ;  /* 0x000000020d187825 */ /* 0x020fc800078e0218 */
[C---:B0-----:R-:W-:Y:S02]  /*2f50*/  IMAD.WIDE R2, R13.reuse, 0x2, R44 ;  /* 0x000000020d027825 */ /* 0x041fe400078e022c */
[----:B------:R0:W2:Y:S02]  /*2f60*/  LDG.E.U16 R44, [R24.64] ;  /* 0x00000004182c7981 */ /* 0x0000a4000c1e1500 */
[----:B------:R-:W-:-:S04]  /*2f70*/  IMAD.WIDE R26, R13, 0x2, R26 ;  /* 0x000000020d1a7825 */ /* 0x000fc800078e021a */
[----:B------:R-:W-:-:S04]  /*2f80*/  IMAD.WIDE R48, R13, 0x2, R48 ;  /* 0x000000020d307825 */ /* 0x000fc800078e0230 */
[C---:B------:R-:W-:Y:S02]  /*2f90*/  IMAD.WIDE R54, R13.reuse, 0x2, R52 ;  /* 0x000000020d367825 */ /* 0x040fe400078e0234 */
[----:B------:R1:W2:Y:S02]  /*2fa0*/  LDG.E.U16 R53, [R20.64] ;  /* 0x0000000414357981 */ /* 0x0002a4000c1e1500 */
[C---:B0-----:R-:W-:Y:S02]  /*2fb0*/  IMAD.WIDE R24, R13.reuse, 0x2, R58 ;  /* 0x000000020d187825 */ /* 0x041fe400078e023a */
[----:B------:R0:W2:Y:S04]  /*2fc0*/  LDG.E.U16 R52, [R26.64] ;  /* 0x000000041a347981 */ /* 0x0000a8000c1e1500 */
[----:B------:R0:W2:Y:S04]  /*2fd0*/  LDG.E.U16 R59, [R24.64] ;  /* 0x00000004183b7981 */ /* 0x0000a8000c1e1500 */
[----:B-1----:R1:W2:Y:S01]  /*2fe0*/  LDG.E.U16 R21, [R2.64] ;  /* 0x0000000402157981 */ /* 0x0022a2000c1e1500 */
[----:B0-----:R-:W-:-:S03]  /*2ff0*/  IMAD.WIDE R26, R13, 0x2, R70 ;  /* 0x000000020d1a7825 */ /* 0x001fc600078e0246 */
[----:B------:R-:W2:Y:S01]  /*3000*/  LDL.64 R70, [R1+0x300] ;  /* 0x0003000001467983 */ /* 0x000ea20000100a00 */
[----:B------:R-:W-:-:S03]  /*3010*/  IMAD.WIDE R24, R13, 0x2, R78 ;  /* 0x000000020d187825 */ /* 0x000fc600078e024e */
[----:B------:R-:W4:Y:S01]  /*3020*/  LDL.64 R78, [R1+0x2e8] ;  /* 0x0002e800014e7983 */ /* 0x000f220000100a00 */
[----:B-1----:R-:W-:-:S03]  /*3030*/  IMAD.WIDE R2, R13, 0x2, R60 ;  /* 0x000000020d027825 */ /* 0x002fc600078e023c */
[----:B------:R0:W4:Y:S01]  /*3040*/  LDG.E.U16 R61, [R48.64] ;  /* 0x00000004303d7981 */ /* 0x000122000c1e1500 */
[----:B------:R-:W-:-:S03]  /*3050*/  IMAD.WIDE R18, R13, 0x2, R18 ;  /* 0x000000020d127825 */ /* 0x000fc600078e0212 */
[----:B------:R3:W4:Y:S04]  /*3060*/  LDG.E.U16 R60, [R2.64] ;  /* 0x00000004023c7981 */ /* 0x000728000c1e1500 */
[----:B------:R1:W4:Y:S01]  /*3070*/  LDG.E.U16 R45, [R18.64] ;  /* 0x00000004122d7981 */ /* 0x000322000c1e1500 */
[----:B0-----:R-:W-:-:S03]  /*3080*/  IMAD.WIDE R48, R13, 0x2, R68 ;  /* 0x000000020d307825 */ /* 0x001fc600078e0244 */
[----:B------:R-:W2:Y:S01]  /*3090*/  LDL.64 R68, [R1+0x330] ;  /* 0x0003300001447983 */ /* 0x000ea20000100a00 */
[----:B------:R-:W-:-:S03]  /*30a0*/  IMAD.WIDE R56, R13, 0x2, R56 ;  /* 0x000000020d387825 */ /* 0x000fc600078e0238 */
[----:B------:R0:W2:Y:S01]  /*30b0*/  LDG.E.U16 R27, [R26.64] ;  /* 0x000000041a1b7981 */ /* 0x0000a2000c1e1500 */
[----:B-1----:R-:W-:-:S03]  /*30c0*/  IMAD.WIDE R18, R13, 0x2, R72 ;  /* 0x000000020d127825 */ /* 0x002fc600078e0248 */
[----:B------:R-:W2:Y:S04]  /*30d0*/  LDL.64 R72, [R1+0x308] ;  /* 0x0003080001487983 */ /* 0x000ea80000100a00 */
[----:B------:R1:W2:Y:S01]  /*30e0*/  LDG.E.U16 R20, [R18.64] ;  /* 0x0000000412147981 */ /* 0x0002a2000c1e1500 */
[----:B------:R-:W-:-:S03]  /*30f0*/  IMAD.WIDE R64, R13, 0x2, R64 ;  /* 0x000000020d407825 */ /* 0x000fc600078e0240 */
[----:B------:R2:W2:Y:S01]  /*3100*/  LDG.E.U16 R54, [R54.64] ;  /* 0x0000000436367981 */ /* 0x0004a2000c1e1500 */
[----:B------:R-:W-:-:S03]  /*3110*/  IMAD.WIDE R46, R13, 0x2, R46 ;  /* 0x000000020d2e7825 */ /* 0x000fc600078e022e */
[----:B0-----:R0:W2:Y:S01]  /*3120*/  LDG.E.U16 R26, [R64.64] ;  /* 0x00000004401a7981 */ /* 0x0010a2000c1e1500 */
[----:B-1----:R-:W-:-:S03]  /*3130*/  IMAD.WIDE R18, R13, 0x2, R66 ;  /* 0x000000020d127825 */ /* 0x002fc600078e0242 */
[----:B------:R-:W2:Y:S04]  /*3140*/  LDL.64 R66, [R1+0x320] ;  /* 0x0003200001427983 */ /* 0x000ea80000100a00 */
[----:B------:R1:W2:Y:S01]  /*3150*/  LDG.E.U16 R19, [R18.64] ;  /* 0x0000000412137981 */ /* 0x0002a2000c1e1500 */
[----:B0-----:R-:W-:-:S03]  /*3160*/  IMAD.WIDE R64, R13, 0x2, R90 ;  /* 0x000000020d407825 */ /* 0x001fc600078e025a */
[----:B------:R-:W2:Y:S04]  /*3170*/  LDL.64 R90, [R1+0x2b0] ;  /* 0x0002b000015a7983 */ /* 0x000ea80000100a00 */
[----:B------:R0:W2:Y:S04]  /*3180*/  LDG.E.U16 R46, [R46.64] ;  /* 0x000000042e2e7981 */ /* 0x0000a8000c1e1500 */
[----:B-1----:R1:W2:Y:S02]  /*3190*/  LDG.E.U16 R18, [R56.64] ;  /* 0x0000000438127981 */ /* 0x0022a4000c1e1500 */
[----:B-1----:R-:W-:-:S02]  /*31a0*/  IMAD.WIDE R56, R13, 0x2, R76 ;  /* 0x000000020d387825 */ /* 0x002fc400078e024c */
[----:B------:R-:W2:Y:S02]  /*31b0*/  LDL.64 R76, [R1+0x2c0] ;  /* 0x0002c000014c7983 */ /* 0x000ea40000100a00 */
[C---:B------:R-:W-:Y:S02]  /*31c0*/  IMAD.WIDE R22, R13.reuse, 0x2, R22 ;  /* 0x000000020d167825 */ /* 0x040fe400078e0216 */
[----:B------:R1:W2:Y:S04]  /*31d0*/  LDG.E.U16 R57, [R56.64] ;  /* 0x0000000438397981 */ /* 0x0002a8000c1e1500 */
[----:B------:R0:W2:Y:S01]  /*31e0*/  LDG.E.U16 R22, [R22.64] ;  /* 0x0000000416167981 */ /* 0x0000a2000c1e1500 */
[----:B---3--:R-:W-:-:S03]  /*31f0*/  IMAD.WIDE R2, R13, 0x2, R50 ;  /* 0x000000020d027825 */ /* 0x008fc600078e0232 */
[----:B------:R3:W5:Y:S04]  /*3200*/  LDG.E.U16 R51, [R48.64] ;  /* 0x0000000430337981 */ /* 0x000768000c1e1500 */
[----:B------:R0:W5:Y:S01]  /*3210*/  LDG.E.U16 R50, [R2.64] ;  /* 0x0000000402327981 */ /* 0x000162000c1e1500 */
[----:B---3--:R-:W-:-:S03]  /*3220*/  IMAD.WIDE R48, R13, 0x2, R84 ;  /* 0x000000020d307825 */ /* 0x008fc600078e0254 */
[----:B------:R-:W3:Y:S01]  /*3230*/  LDL.64 R84, [R1+0x2c8] ;  /* 0x0002c80001547983 */ /* 0x000ee20000100a00 */
[----:B0-----:R-:W-:-:S03]  /*3240*/  IMAD.WIDE R2, R13, 0x2, R74 ;  /* 0x000000020d027825 */ /* 0x001fc600078e024a */
[----:B------:R-:W5:Y:S04]  /*3250*/  LDL.64 R74, [R1+0x2d8] ;  /* 0x0002d800014a7983 */ /* 0x000f680000100a00 */
[----:B------:R0:W5:Y:S04]  /*3260*/  LDG.E.U16 R58, [R48.64] ;  /* 0x00000004303a7981 */ /* 0x000168000c1e1500 */
[----:B0-----:R0:W5:Y:S01]  /*3270*/  LDG.E.U16 R49, [R24.64] ;  /* 0x0000000418317981 */ /* 0x001162000c1e1500 */
[----:B--2---:R-:W-:-:S03]  /*3280*/  IMAD.WIDE R70, R13, 0x2, R70 ;  /* 0x000000020d467825 */ /* 0x004fc600078e0246 */
[----:B0-----:R0:W2:Y:S04]  /*3290*/  LDG.E.U16 R25, [R2.64] ;  /* 0x0000000402197981 */ /* 0x0010a8000c1e1500 */
[----:B------:R4:W2:Y:S04]  /*32a0*/  LDG.E.U16 R24, [R64.64] ;  /* 0x0000000440187981 */ /* 0x0008a8000c1e1500 */
[----:B------:R1:W2:Y:S01]  /*32b0*/  LDG.E.U16 R47, [R70.64] ;  /* 0x00000004462f7981 */ /* 0x0002a2000c1e1500 */
[----:B0-----:R-:W-:-:S03]  /*32c0*/  IMAD.WIDE R2, R13, 0x2, R82 ;  /* 0x000000020d027825 */ /* 0x001fc600078e0252 */
[----:B------:R-:W2:Y:S01]  /*32d0*/  LDL.64 R82, [R1+0x2a8] ;  /* 0x0002a80001527983 */ /* 0x000ea20000100a00 */
[----:B----4-:R-:W-:-:S03]  /*32e0*/  IMAD.WIDE R64, R13, 0x2, R78 ;  /* 0x000000020d407825 */ /* 0x010fc600078e024e */
[----:B------:R-:W4:Y:S01]  /*32f0*/  LDL.64 R78, [R1+0x298] ;  /* 0x00029800014e7983 */ /* 0x000f220000100a00 */
[----:B------:R-:W-:-:S03]  /*3300*/  IMAD.WIDE R68, R13, 0x2, R68 ;  /* 0x000000020d447825 */ /* 0x000fc600078e0244 */
[----:B------:R0:W4:Y:S01]  /*3310*/  LDG.E.U16 R3, [R2.64] ;  /* 0x0000000402037981 */ /* 0x000122000c1e1500 */
[----:B-1----:R-:W-:-:S03]  /*3320*/  IMAD.WIDE R70, R13, 0x2, R88 ;  /* 0x000000020d467825 */ /* 0x002fc600078e0258 */
[----:B------:R1:W4:Y:S04]  /*3330*/  LDG.E.U16 R4, [R68.64] ;  /* 0x0000000444047981 */ /* 0x000328000c1e1500 */
[----:B------:R-:W4:Y:S01]  /*3340*/  LDL.64 R88, [R1+0x268] ;  /* 0x0002680001587983 */ /* 0x000f220000100a00 */
[----:B------:R-:W-:-:S03]  /*3350*/  IMAD.WIDE R72, R13, 0x2, R72 ;  /* 0x000000020d487825 */ /* 0x000fc600078e0248 */
[----:B------:R0:W4:Y:S01]  /*3360*/  LDG.E.U16 R55, [R64.64] ;  /* 0x0000000440377981 */ /* 0x000122000c1e1500 */
[----:B-1----:R-:W-:-:S03]  /*3370*/  IMAD.WIDE R68, R13, 0x2, R80 ;  /* 0x000000020d447825 */ /* 0x002fc600078e0250 */
[----:B------:R-:W4:Y:S04]  /*3380*/  LDL.64 R80, [R1+0x2a0] ;  /* 0x0002a00001507983 */ /* 0x000f280000100a00 */
[----:B------:R1:W4:Y:S01]  /*3390*/  LDG.E.U16 R23, [R68.64] ;  /* 0x0000000444177981 */ /* 0x000322000c1e1500 */
[----:B------:R-:W-:-:S03]  /*33a0*/  IMAD.WIDE R66, R13, 0x2, R66 ;  /* 0x000000020d427825 */ /* 0x000fc600078e0242 */
[----:B------:R4:W4:Y:S04]  /*33b0*/  LDG.E.U16 R56, [R72.64] ;  /* 0x0000000448387981 */ /* 0x000928000c1e1500 */
[----:B------:R0:W4:Y:S04]  /*33c0*/  LDG.E.U16 R48, [R66.64] ;  /* 0x0000000442307981 */ /* 0x000128000c1e1500 */
[----:B------:R1:W4:Y:S01]  /*33d0*/  LDG.E.U16 R63, [R70.64] ;  /* 0x00000004463f7981 */ /* 0x000322000c1e1500 */
[----:B0-----:R-:W-:-:S03]  /*33e0*/  IMAD.WIDE R66, R13, 0x2, R94 ;  /* 0x000000020d427825 */ /* 0x001fc600078e025e */
[----:B------:R-:W4:Y:S04]  /*33f0*/  LDL.64 R94, [R1+0x260] ;  /* 0x00026000015e7983 */ /* 0x000f280000100a00 */
[----:B------:R3:W4:Y:S01]  /*3400*/  LDG.E.U16 R2, [R66.64] ;  /* 0x0000000442027981 */ /* 0x000722000c1e1500 */
[----:B------:R-:W-:-:S03]  /*3410*/  IMAD.WIDE R64, R13, 0x2, R86 ;  /* 0x000000020d407825 */ /* 0x000fc600078e0256 */
[----:B------:R-:W4:Y:S01]  /*3420*/  LDL.64 R86, [R1+0x228] ;  /* 0x0002280001567983 */ /* 0x000f220000100a00 */
[----:B-1----:R-:W-:-:S05]  /*3430*/  IMAD.WIDE R68, R13, 0x2, R76 ;  /* 0x000000020d447825 */ /* 0x002fca00078e024c */
[----:B------:R2:W4:Y:S01]  /*3440*/  LDG.E.U16 R77, [R68.64] ;  /* 0x00000004444d7981 */ /* 0x000522000c1e1500 */
[----:B---3--:R-:W-:-:S03]  /*3450*/  IMAD.WIDE R66, R13, 0x2, R84 ;  /* 0x000000020d427825 */ /* 0x008fc600078e0254 */
[----:B------:R-:W3:Y:S01]  /*3460*/  LDL.64 R84, [R1+0x208] ;  /* 0x0002080001547983 */ /* 0x000ee20000100a00 */
[----:B-----5:R-:W-:-:S03]  /*3470*/  IMAD.WIDE R74, R13, 0x2, R74 ;  /* 0x000000020d4a7825 */ /* 0x020fc600078e024a */
[----:B------:R0:W5:Y:S04]  /*3480*/  LDG.E.U16 R76, [R66.64] ;  /* 0x00000004424c7981 */ /* 0x000168000c1e1500 */
[----:B------:R1:W5:Y:S01]  /*3490*/  LDG.E.U16 R74, [R74.64] ;  /* 0x000000044a4a7981 */ /* 0x000362000c1e1500 */
[----:B0-----:R-:W-:-:S03]  /*34a0*/  IMAD.WIDE R66, R13, 0x2, R90 ;  /* 0x000000020d427825 */ /* 0x001fc600078e025a */
[----:B------:R-:W5:Y:S04]  /*34b0*/  LDL.64 R90, [R1+0x220] ;  /* 0x00022000015a7983 */ /* 0x000f680000100a00 */
[----:B-1----:R0:W5:Y:S02]  /*34c0*/  LDG.E.U16 R75, [R64.64] ;  /* 0x00000004404b7981 */ /* 0x002164000c1e1500 */
[C---:B0-----:R-:W-:Y:S02]  /*34d0*/  IMAD.WIDE R64, R13.reuse, 0x2, R92 ;  /* 0x000000020d407825 */ /* 0x041fe400078e025c */
[----:B------:R-:W5:Y:S02]  /*34e0*/  LDL.64 R92, [R1+0x240] ;  /* 0x00024000015c7983 */ /* 0x000f640000100a00 */
[----:B--2---:R-:W-:-:S04]  /*34f0*/  IMAD.WIDE R68, R13, 0x2, R82 ;  /* 0x000000020d447825 */ /* 0x004fc800078e0252 */
[C---:B----4-:R-:W-:Y:S02]  /*3500*/  IMAD.WIDE R72, R13.reuse, 0x2, R78 ;  /* 0x000000020d487825 */ /* 0x050fe400078e024e */
[----:B------:R0:W2:Y:S04]  /*3510*/  LDG.E.U16 R79, [R66.64] ;  /* 0x00000004424f7981 */ /* 0x0000a8000c1e1500 */
[----:B------:R1:W4:Y:S04]  /*3520*/  LDG.E.U16 R78, [R64.64] ;  /* 0x00000004404e7981 */ /* 0x000328000c1e1500 */
[----:B------:R3:W2:Y:S01]  /*3530*/  LDG.E.U16 R82, [R72.64] ;  /* 0x0000000448527981 */ /* 0x0006a2000c1e1500 */
[----:B0-----:R-:W-:-:S03]  /*3540*/  IMAD.WIDE R66, R13, 0x2, R88 ;  /* 0x000000020d427825 */ /* 0x001fc600078e0258 */
[----:B------:R-:W2:Y:S01]  /*3550*/  LDL.64 R88, [R1+0x200] ;  /* 0x0002000001587983 */ /* 0x000ea20000100a00 */
[----:B-1----:R-:W-:-:S03]  /*3560*/  IMAD.WIDE R64, R13, 0x2, R100 ;  /* 0x000000020d407825 */ /* 0x002fc600078e0264 */
[----:B------:R-:W4:Y:S01]  /*3570*/  LDL.64 R100, [R1+0x278] ;  /* 0x0002780001647983 */ /* 0x000f220000100a00 */
[----:B------:R-:W-:-:S03]  /*3580*/  IMAD.WIDE R70, R13, 0x2, R80 ;  /* 0x000000020d467825 */ /* 0x000fc600078e0250 */
[----:B------:R0:W4:Y:S04]  /*3590*/  LDG.E.U16 R80, [R68.64] ;  /* 0x0000000444507981 */ /* 0x000128000c1e1500 */
[----:B------:R1:W4:Y:S04]  /*35a0*/  LDG.E.U16 R83, [R64.64] ;  /* 0x0000000440537981 */ /* 0x000328000c1e1500 */
[----:B------:R1:W5:Y:S01]  /*35b0*/  LDG.E.U16 R81, [R70.64] ;  /* 0x0000000446517981 */ /* 0x000362000c1e1500 */
[----:B0-----:R-:W-:-:S03]  /*35c0*/  IMAD.WIDE R68, R13, 0x2, R98 ;  /* 0x000000020d447825 */ /* 0x001fc600078e0262 */
[----:B------:R-:W5:Y:S01]  /*35d0*/  LDL.64 R98, [R1+0x258] ;  /* 0x0002580001627983 */ /* 0x000f620000100a00 */
[----:B-1----:R-:W-:-:S03]  /*35e0*/  IMAD.WIDE R64, R13, 0x2, R96 ;  /* 0x000000020d407825 */ /* 0x002fc600078e0260 */
[----:B------:R-:W5:Y:S01]  /*35f0*/  LDL.64 R96, [R1+0x250] ;  /* 0x0002500001607983 */ /* 0x000f620000100a00 */
[----:B------:R-:W-:-:S05]  /*3600*/  IMAD.WIDE R70, R13, 0x2, R86 ;  /* 0x000000020d467825 */ /* 0x000fca00078e0256 */
[----:B------:R0:W5:Y:S01]  /*3610*/  LDG.E.U16 R86, [R70.64] ;  /* 0x0000000446567981 */ /* 0x000162000c1e1500 */
[----:B---3--:R-:W-:-:S03]  /*3620*/  IMAD.WIDE R72, R13, 0x2, R84 ;  /* 0x000000020d487825 */ /* 0x008fc600078e0254 */
[----:B------:R1:W3:Y:S04]  /*3630*/  LDG.E.U16 R84, [R66.64] ;  /* 0x0000000442547981 */ /* 0x0002e8000c1e1500 */
[----:B------:R2:W3:Y:S04]  /*3640*/  LDG.E.U16 R87, [R72.64] ;  /* 0x0000000448577981 */ /* 0x0004e8000c1e1500 */
[----:B------:R0:W3:Y:S01]  /*3650*/  LDG.E.U16 R85, [R68.64] ;  /* 0x0000000444557981 */ /* 0x0000e2000c1e1500 */
[----:B-1----:R-:W-:-:S03]  /*3660*/  IMAD.WIDE R66, R13, 0x2, R94 ;  /* 0x000000020d427825 */ /* 0x002fc600078e025e */
[----:B------:R-:W3:Y:S01]  /*3670*/  LDL.64 R94, [R1+0x1f8] ;  /* 0x0001f800015e7983 */ /* 0x000ee20000100a00 */
[----:B--2---:R-:W-:-:S03]  /*3680*/  IMAD.WIDE R72, R13, 0x2, R88 ;  /* 0x000000020d487825 */ /* 0x004fc600078e0258 */
[----:B------:R4:W2:Y:S04]  /*3690*/  LDG.E.U16 R88, [R64.64] ;  /* 0x0000000440587981 */ /* 0x0008a8000c1e1500 */
[----:B------:R5:W2:Y:S01]  /*36a0*/  LDG.E.U16 R89, [R66.64] ;  /* 0x0000000442597981 */ /* 0x000aa2000c1e1500 */
[----:B----4-:R-:W-:-:S03]  /*36b0*/  IMAD.WIDE R64, R13, 0x2, R100 ;  /* 0x000000020d407825 */ /* 0x010fc600078e0264 */
[----:B------:R-:W4:Y:S01]  /*36c0*/  LDL.64 R100, [R1+0x210] ;  /* 0x0002100001647983 */ /* 0x000f220000100a00 */
[----:B-----5:R-:W-:-:S03]  /*36d0*/  IMAD.WIDE R66, R13, 0x2, R98 ;  /* 0x000000020d427825 */ /* 0x020fc600078e0262 */
[----:B------:R-:W5:Y:S01]  /*36e0*/  LDL.64 R98, [R1+0x1f0] ;  /* 0x0001f00001627983 */ /* 0x000f620000100a00 */
[----:B0-----:R-:W-:-:S03]  /*36f0*/  IMAD.WIDE R68, R13, 0x2, R92 ;  /* 0x000000020d447825 */ /* 0x001fc600078e025c */
[----:B------:R3:W2:Y:S01]  /*3700*/  LDG.E.U16 R92, [R72.64] ;  /* 0x00000004485c7981 */ /* 0x0006a2000c1e1500 */
[----:B------:R-:W-:-:S03]  /*3710*/  IMAD.WIDE R70, R13, 0x2, R90 ;  /* 0x000000020d467825 */ /* 0x000fc600078e025a */
[----:B------:R0:W2:Y:S04]  /*3720*/  LDG.E.U16 R90, [R68.64] ;  /* 0x00000004445a7981 */ /* 0x0000a8000c1e1500 */
[----:B------:R1:W2:Y:S04]  /*3730*/  LDG.E.U16 R91, [R70.64] ;  /* 0x00000004465b7981 */ /* 0x0002a8000c1e1500 */
[----:B------:R1:W2:Y:S01]  /*3740*/  LDG.E.U16 R93, [R64.64] ;  /* 0x00000004405d7981 */ /* 0x0002a2000c1e1500 */
[----:B0-----:R-:W-:-:S03]  /*3750*/  IMAD.WIDE R68, R13, 0x2, R110 ;  /* 0x000000020d447825 */ /* 0x001fc600078e026e */
[----:B------:R-:W2:Y:S01]  /*3760*/  LDL.64 R110, [R1+0xd0] ;  /* 0x0000d000016e7983 */ /* 0x000ea20000100a00 */
[----:B-1----:R-:W-:-:S03]  /*3770*/  IMAD.WIDE R70, R13, 0x2, R108 ;  /* 0x000000020d467825 */ /* 0x002fc600078e026c */
[----:B------:R-:W2:Y:S04]  /*3780*/  LDL.64 R108, [R1+0x108] ;  /* 0x00010800016c7983 */ /* 0x000ea80000100a00 */
[----:B------:R0:W2:Y:S01]  /*3790*/  LDG.E.U16 R70, [R70.64] ;  /* 0x0000000446467981 */ /* 0x0000a2000c1e1500 */
[----:B------:R-:W-:-:S05]  /*37a0*/  IMAD.WIDE R64, R13, 0x2, R106 ;  /* 0x000000020d407825 */ /* 0x000fca00078e026a */
[----:B0-----:R0:W2:Y:S02]  /*37b0*/  LDG.E.U16 R71, [R64.64] ;  /* 0x0000000440477981 */ /* 0x0010a4000c1e1500 */
[----:B0-----:R-:W-:-:S06]  /*37c0*/  IMAD.WIDE R64, R13, 0x2, R102 ;  /* 0x000000020d407825 */ /* 0x001fcc00078e0266 */
[----:B------:R-:W2:Y:S01]  /*37d0*/  LDG.E.U16 R64, [R64.64] ;  /* 0x0000000440407981 */ /* 0x000ea2000c1e1500 */
[----:B---3--:R-:W-:-:S03]  /*37e0*/  IMAD.WIDE R72, R13, 0x2, R94 ;  /* 0x000000020d487825 */ /* 0x008fc600078e025e */
[----:B------:R0:W3:Y:S04]  /*37f0*/  LDG.E.U16 R94, [R66.64] ;  /* 0x00000004425e7981 */ /* 0x0000e8000c1e1500 */
[----:B------:R1:W3:Y:S04]  /*3800*/  LDG.E.U16 R95, [R68.64] ;  /* 0x00000004445f7981 */ /* 0x0002e8000c1e1500 */
[----:B------:R1:W3:Y:S01]  /*3810*/  LDG.E.U16 R72, [R72.64] ;  /* 0x0000000448487981 */ /* 0x0002e2000c1e1500 */
[----:B0-----:R-:W-:-:S04]  /*3820*/  IMAD.WIDE R66, R13, 0x2, R104 ;  /* 0x000000020d427825 */ /* 0x001fc800078e0268 */
[C---:B-1----:R-:W-:Y:S01]  /*3830*/  IMAD.WIDE R68, R13.reuse, 0x2, R96 ;  /* 0x000000020d447825 */ /* 0x042fe200078e0260 */
[----:B------:R4:W3:Y:S04]  /*3840*/  LDG.E.U16 R73, [R66.64] ;  /* 0x0000000442497981 */ /* 0x0008e8000c1e1500 */
[----:B------:R5:W3:Y:S01]  /*3850*/  LDG.E.U16 R96, [R68.64] ;  /* 0x0000000444607981 */ /* 0x000ae2000c1e1500 */
[----:B----4-:R-:W-:-:S06]  /*3860*/  IMAD.WIDE R66, R13, 0x2, R100 ;  /* 0x000000020d427825 */ /* 0x010fcc00078e0264 */
[----:B------:R-:W4:Y:S01]  /*3870*/  LDG.E.U16 R66, [R66.64] ;  /* 0x0000000442427981 */ /* 0x000f22000c1e1500 */
[----:B-----5:R-:W-:-:S06]  /*3880*/  IMAD.WIDE R68, R13, 0x2, R98 ;  /* 0x000000020d447825 */ /* 0x020fcc00078e0262 */
[----:B------:R-:W5:Y:S04]  /*3890*/  LDG.E.U16 R68, [R68.64] ;  /* 0x0000000444447981 */ /* 0x000f68000c1e1500 */
[----:B------:R-:W-:Y:S01]  /*38a0*/  BAR.SYNC.DEFER_BLOCKING 0x0 ;  /* 0x0000000000007b1d */ /* 0x000fe20000010000 */
[C---:B------:R-:W-:Y:S02]  /*38b0*/  LOP3.LUT R97, R8.reuse, 0x20, RZ, 0x3c, !PT ;  /* 0x0000002008617812 */ /* 0x040fe400078e3cff */
[----:B------:R-:W-:-:S03]  /*38c0*/  LOP3.LUT R98, R8, 0x40, RZ, 0x3c, !PT ;  /* 0x0000004008627812 */ /* 0x000fc600078e3cff */
[----:B------:R-:W-:Y:S04]  /*38d0*/  STS.U16 [R8], R0 ;  /* 0x0000000008007388 */ /* 0x000fe80000000400 */
[----:B------:R-:W-:Y:S04]  /*38e0*/  STS.U16 [R8+0x800], R62 ;  /* 0x0008003e08007388 */ /* 0x000fe80000000400 */
        /* <DEDUP_REMOVED lines=25> */
[----:B--2---:R-:W-:Y:S04]  /*3a80*/  STS.U16 [R97+0x5a00], R88 ;  /* 0x005a005861007388 */ /* 0x004fe80000000400 */
[----:B------:R-:W-:Y:S04]  /*3a90*/  STS.U16 [R97+0x6200], R89 ;  /* 0x0062005961007388 */ /* 0x000fe80000000400 */
[----:B------:R-:W-:Y:S04]  /*3aa0*/  STS.U16 [R97+0x6a00], R90 ;  /* 0x006a005a61007388 */ /* 0x000fe80000000400 */
[----:B------:R-:W-:Y:S04]  /*3ab0*/  STS.U16 [R97+0x7200], R91 ;  /* 0x0072005b61007388 */ /* 0x000fe80000000400 */
[----:B------:R0:W-:Y:S04]  /*3ac0*/  STS.U16 [R97+0x7a00], R92 ;  /* 0x007a005c61007388 */ /* 0x0001e80000000400 */
[----:B------:R-:W-:Y:S04]  /*3ad0*/  STS.U16 [R98+0x400], R46 ;  /* 0x0004002e62007388 */ /* 0x000fe80000000400 */
[----:B------:R-:W-:Y:S04]  /*3ae0*/  STS.U16 [R98+0xc00], R45 ;  /* 0x000c002d62007388 */ /* 0x000fe80000000400 */
[----:B------:R-:W-:Y:S04]  /*3af0*/  STS.U16 [R98+0x1400], R44 ;  /* 0x0014002c62007388 */ /* 0x000fe80000000400 */
[----:B------:R-:W-:Y:S04]  /*3b00*/  STS.U16 [R98+0x1c00], R27 ;  /* 0x001c001b62007388 */ /* 0x000fe80000000400 */
[----:B------:R-:W-:Y:S04]  /*3b10*/  STS.U16 [R98+0x2400], R26 ;  /* 0x0024001a62007388 */ /* 0x000fe80000000400 */
[----:B------:R-:W-:Y:S04]  /*3b20*/  STS.U16 [R98+0x2c00], R25 ;  /* 0x002c001962007388 */ /* 0x000fe80000000400 */
[----:B------:R-:W-:Y:S04]  /*3b30*/  STS.U16 [R98+0x3400], R24 ;  /* 0x0034001862007388 */ /* 0x000fe80000000400 */
[----:B------:R-:W-:Y:S01]  /*3b40*/  STS.U16 [R98+0x3c00], R23 ;  /* 0x003c001762007388 */ /* 0x000fe20000000400 */
[----:B0-----:R-:W-:-:S03]  /*3b50*/  LOP3.LUT R97, R8, 0x60, RZ, 0x3c, !PT ;  /* 0x0000006008617812 */ /* 0x001fc600078e3cff */
[----:B------:R-:W-:Y:S04]  /*3b60*/  STS.U16 [R98+0x4400], R74 ;  /* 0x0044004a62007388 */ /* 0x000fe80000000400 */
[----:B------:R-:W-:Y:S04]  /*3b70*/  STS.U16 [R98+0x4c00], R78 ;  /* 0x004c004e62007388 */ /* 0x000fe80000000400 */
[----:B------:R-:W-:Y:S04]  /*3b80*/  STS.U16 [R98+0x5400], R82 ;  /* 0x0054005262007388 */ /* 0x000fe80000000400 */
[----:B------:R-:W-:Y:S04]  /*3b90*/  STS.U16 [R98+0x5c00], R93 ;  /* 0x005c005d62007388 */ /* 0x000fe80000000400 */
[----:B---3--:R-:W-:Y:S04]  /*3ba0*/  STS.U16 [R98+0x6400], R94 ;  /* 0x0064005e62007388 */ /* 0x008fe80000000400 */
        /* <DEDUP_REMOVED lines=17> */
[----:B----4-:R-:W-:Y:S04]  /*3cc0*/  STS.U16 [R97+0x7600], R66 ;  /* 0x0076004261007388 */ /* 0x010fe80000000400 */
[----:B-----5:R-:W-:Y:S04]  /*3cd0*/  STS.U16 [R97+0x7e00], R68 ;  /* 0x007e004461007388 */ /* 0x020fe80000000400 */
[----:B------:R-:W-:Y:S01]  /*3ce0*/  BAR.SYNC.DEFER_BLOCKING 0x0 ;  /* 0x0000000000007b1d */ /* 0x000fe20000010000 */
[----:B------:R-:W-:-:S05]  /*3cf0*/  LOP3.LUT R0, R12, 0x20, RZ, 0x3c, !PT ;  /* 0x000000200c007812 */ /* 0x000fca00078e3cff */
[----:B------:R-:W-:Y:S04]  /*3d00*/  LDSM.16.MT88.4 R76, [R12+0x8000] ;  /* 0x008000000c4c783b */ /* 0x000fe80000004200 */
[----:B------:R-:W0:Y:S04]  /*3d10*/  LDSM.16.M88.4 R72, [R11] ;  /* 0x000000000b48783b */ /* 0x000e280000000200 */
[----:B------:R-:W1:Y:S04]  /*3d20*/  LDSM.16.M88.4 R52, [R11+0x4000] ;  /* 0x004000000b34783b */ /* 0x000e680000000200 */
[----:B------:R-:W2:Y:S04]  /*3d30*/  LDSM.16.MT88.4 R64, [R0+0x8000] ;  /* 0x008000000040783b */ /* 0x000ea80000004200 */
[----:B------:R-:W3:Y:S04]  /*3d40*/  LDSM.16.MT88.4 R80, [R12+0x8400] ;  /* 0x008400000c50783b */ /* 0x000ee80000004200 */
[----:B------:R-:W4:Y:S01]  /*3d50*/  LDSM.16.MT88.4 R48, [R0+0x8400] ;  /* 0x008400000030783b */ /* 0x000f220000004200 */
[----:B------:R-:W-:-:S03]  /*3d60*/  LOP3.LUT R84, R11, 0x40, RZ, 0x3c, !PT ;  /* 0x000000400b547812 */ /* 0x000fc600078e3cff */
[----:B------:R-:W-:Y:S04]  /*3d70*/  LDSM.16.MT88.4 R44, [R12+0x8800] ;  /* 0x008800000c2c783b */ /* 0x000fe80000004200 */
[----:B------:R-:W5:Y:S04]  /*3d80*/  LDSM.16.M88.4 R24, [R84] ;  /* 0x000000005418783b */ /* 0x000f680000000200 */
[----:B------:R-:W3:Y:S04]  /*3d90*/  LDSM.16.M88.4 R20, [R84+0x4000] ;  /* 0x004000005414783b */ /* 0x000ee80000000200 */
[----:B------:R-:W3:Y:S01]  /*3da0*/  LDSM.16.MT88.4 R60, [R0+0x8800] ;  /* 0x00880000003c783b */ /* 0x000ee20000004200 */
[C---:B0-----:R-:W-:Y:S08]  /*3db0*/  HMMA.16816.F32 R56, R76.reuse, R72, RZ ;  /* 0x000000484c38723c */ /* 0x041ff000000018ff */
[----:B-1----:R-:W-:Y:S08]  /*3dc0*/  HMMA.16816.F32 R76, R76, R52, RZ ;  /* 0x000000344c4c723c */ /* 0x002ff000000018ff */
[C---:B--2---:R-:W-:Y:S08]  /*3dd0*/  HMMA.16816.F32 R68, R64.reuse, R72, RZ ;  /* 0x000000484044723c */ /* 0x044ff000000018ff */
[----:B------:R-:W-:Y:S08]  /*3de0*/  HMMA.16816.F32 R64, R64, R52, RZ ;  /* 0x000000344040723c */ /* 0x000ff000000018ff */
[C---:B---3--:R-:W-:Y:S08]  /*3df0*/  HMMA.16816.F32 R56, R80.reuse, R74, R56 ;  /* 0x0000004a5038723c */ /* 0x048ff00000001838 */
[----:B------:R-:W-:Y:S01]  /*3e00*/  HMMA.16816.F32 R80, R80, R54, R76 ;  /* 0x000000365050723c */ /* 0x000fe2000000184c */
[----:B------:R-:W0:Y:S07]  /*3e10*/  LDSM.16.MT88.4 R76, [R12+0x8c00] ;  /* 0x008c00000c4c783b */ /* 0x000e2e0000004200 */
[C---:B----4-:R-:W-:Y:S01]  /*3e20*/  HMMA.16816.F32 R72, R48.reuse, R74, R68 ;  /* 0x0000004a3048723c */ /* 0x050fe20000001844 */
[----:B------:R-:W1:Y:S07]  /*3e30*/  LDSM.16.MT88.4 R68, [R0+0x8c00] ;  /* 0x008c00000044783b */ /* 0x000e6e0000004200 */
[----:B------:R-:W-:Y:S01]  /*3e40*/  HMMA.16816.F32 R48, R48, R54, R64 ;  /* 0x000000363030723c */ /* 0x000fe20000001840 */
[----:B------:R-:W-:Y:S04]  /*3e50*/  LDSM.16.M88.4 R64, [R11+0x80] ;  /* 0x000080000b40783b */ /* 0x000fe80000000200 */
[----:B------:R-:W-:Y:S03]  /*3e60*/  LDSM.16.M88.4 R52, [R11+0x4080] ;  /* 0x004080000b34783b */ /* 0x000fe60000000200 */
[C---:B-----5:R-:W-:Y:S08]  /*3e70*/  HMMA.16816.F32 R56, R44.reuse, R24, R56 ;  /* 0x000000182c38723c */ /* 0x060ff00000001838 */
[----:B------:R-:W-:Y:S01]  /*3e80*/  HMMA.16816.F32 R80, R44, R20, R80 ;  /* 0x000000142c50723c */ /* 0x000fe20000001850 */
[----:B------:R-:W2:Y:S07]  /*3e90*/  LDSM.16.MT88.4 R44, [R12+0x9000] ;  /* 0x009000000c2c783b */ /* 0x000eae0000004200 */
[C---:B------:R-:W-:Y:S08]  /*3ea0*/  HMMA.16816.F32 R72, R60.reuse, R24, R72 ;  /* 0x000000183c48723c */ /* 0x040ff00000001848 */
[----:B------:R-:W-:Y:S01]  /*3eb0*/  HMMA.16816.F32 R60, R60, R20, R48 ;  /* 0x000000143c3c723c */ /* 0x000fe20000001830 */
[----:B------:R-:W3:Y:S07]  /*3ec0*/  LDSM.16.MT88.4 R48, [R0+0x9000] ;  /* 0x009000000030783b */ /* 0x000eee0000004200 */
[C---:B0-----:R-:W-:Y:S08]  /*3ed0*/  HMMA.16816.F32 R56, R76.reuse, R26, R56 ;  /* 0x0000001a4c38723c */ /* 0x041ff00000001838 */
[----:B------:R-:W-:Y:S01]  /*3ee0*/  HMMA.16816.F32 R80, R76, R22, R80 ;  /* 0x000000164c50723c */ /* 0x000fe20000001850 */
[----:B------:R-:W-:Y:S07]  /*3ef0*/  LDSM.16.MT88.4 R76, [R0+0x9800] ;  /* 0x00980000004c783b */ /* 0x000fee0000004200 */
[C---:B-1----:R-:W-:Y:S01]  /*3f00*/  HMMA.16816.F32 R72, R68.reuse, R26, R72 ;  /* 0x0000001a4448723c */ /* 0x042fe20000001848 */
[----:B------:R-:W0:Y:S07]  /*3f10*/  LDSM.16.MT88.4 R24, [R12+0x9400] ;  /* 0x009400000c18783b */ /* 0x000e2e0000004200 */
[----:B------:R-:W-:Y:S01]  /*3f20*/  HMMA.16816.F32 R60, R68, R22, R60 ;  /* 0x00000016443c723c */ /* 0x000fe2000000183c */
[----:B------:R-:W1:Y:S04]  /*3f30*/  LDSM.16.MT88.4 R20, [R0+0x9400] ;  /* 0x009400000014783b */ /* 0x000e680000004200 */
[----:B------:R-:W-:Y:S03]  /*3f40*/  LDSM.16.M88.4 R68, [R84+0x80] ;  /* 0x000080005444783b */ /* 0x000fe60000000200 */
[C---:B--2---:R-:W-:Y:S08]  /*3f50*/  HMMA.16816.F32 R56, R44.reuse, R64, R56 ;  /* 0x000000402c38723c */ /* 0x044ff00000001838 */
[----:B------:R-:W-:Y:S01]  /*3f60*/  HMMA.16816.F32 R80, R44, R52, R80 ;  /* 0x000000342c50723c */ /* 0x000fe20000001850 */
[----:B------:R-:W2:Y:S07]  /*3f70*/  LDSM.16.MT88.4 R44, [R12+0x9800] ;  /* 0x009800000c2c783b */ /* 0x000eae0000004200 */
[C---:B---3--:R-:W-:Y:S08]  /*3f80*/  HMMA.16816.F32 R72, R48.reuse, R64, R72 ;  /* 0x000000403048723c */ /* 0x048ff00000001848 */
[----:B------:R-:W-:Y:S01]  /*3f90*/  HMMA.16816.F32 R60, R48, R52, R60 ;  /* 0x00000034303c723c */ /* 0x000fe2000000183c */
[----:B------:R-:W3:Y:S07]  /*3fa0*/  LDSM.16.M88.4 R48, [R84+0x4080] ;  /* 0x004080005430783b */ /* 0x000eee0000000200 */
[C---:B0-----:R-:W-:Y:S08]  /*3fb0*/  HMMA.16816.F32 R56, R24.reuse, R66, R56 ;  /* 0x000000421838723c */ /* 0x041ff00000001838 */
[----:B------:R-:W-:Y:S01]  /*3fc0*/  HMMA.16816.F32 R80, R24, R54, R80 ;  /* 0x000000361850723c */ /* 0x000fe20000001850 */
[----:B------:R-:W0:Y:S07]  /*3fd0*/  LDSM.16.MT88.4 R24, [R12+0x9c00] ;  /* 0x009c00000c18783b */ /* 0x000e2e0000004200 */
[C---:B-1----:R-:W-:Y:S01]  /*3fe0*/  HMMA.16816.F32 R72, R20.reuse, R66, R72 ;  /* 0x000000421448723c */ /* 0x042fe20000001848 */
[----:B------:R-:W1:Y:S04]  /*3ff0*/  S2R R97, SR_TID.X ;  /* 0x0000000000617919 */ /* 0x000e680000002100 */
[----:B------:R-:W4:Y:S03]  /*4000*/  LDL.64 R66, [R1+0x1c8] ;  /* 0x0001c80001427983 */ /* 0x000f260000100a00 */
[----:B------:R-:W-:Y:S01]  /*4010*/  HMMA.16816.F32 R60, R20, R54, R60 ;  /* 0x00000036143c723c */ /* 0x000fe2000000183c */
[----:B------:R-:W5:Y:S07]  /*4020*/  LDSM.16.MT88.4 R20, [R0+0x9c00] ;  /* 0x009c00000014783b */ /* 0x000f6e0000004200 */
[C---:B--2---:R-:W-:Y:S01]  /*4030*/  HMMA.16816.F32 R52, R44.reuse, R68, R56 ;  /* 0x000000442c34723c */ /* 0x044fe20000001838 */
[----:B------:R-:W2:Y:S04]  /*4040*/  LDL.64 R56, [R1+0x1e0] ;  /* 0x0001e00001387983 */ /* 0x000ea80000100a00 */
[----:B------:R-:W2:Y:S03]  /*4050*/  LDL.64 R58, [R1+0x1a0] ;  /* 0x0001a000013a7983 */ /* 0x000ea60000100a00 */
[----:B---3--:R-:W-:Y:S08]  /*4060*/  HMMA.16816.F32 R44, R44, R48, R80 ;  /* 0x000000302c2c723c */ /* 0x008ff00000001850 */
[C---:B------:R-:W-:Y:S01]  /*4070*/  HMMA.16816.F32 R72, R76.reuse, R68, R72 ;  /* 0x000000444c48723c */ /* 0x040fe20000001848 */
[C---:B-1----:R-:W-:Y:S01]  /*4080*/  LOP3.LUT R87, R97.reuse, 0xff, RZ, 0xc0, !PT ;  /* 0x000000ff61577812 */ /* 0x042fe200078ec0ff */
[----:B------:R-:W3:Y:S06]  /*4090*/  LDL.64 R68, [R1+0x1d8] ;  /* 0x0001d80001447983 */ /* 0x000eec0000100a00 */
[----:B------:R-:W-:Y:S01]  /*40a0*/  HMMA.16816.F32 R60, R76, R48, R60 ;  /* 0x000000304c3c723c */ /* 0x000fe2000000183c */
[----:B------:R-:W-:Y:S01]  /*40b0*/  LOP3.LUT R64, R97, 0x1c, RZ, 0xc0, !PT ;  /* 0x0000001c61407812 */ /* 0x000fe200078ec0ff */
[----:B------:R-:W2:Y:S06]  /*40c0*/  LDL.64 R76, [R1+0xd8] ;  /* 0x0000d800014c7983 */ /* 0x000eac0000100a00 */
[C---:B0-----:R-:W-:Y:S08]  /*40d0*/  HMMA.16816.F32 R52, R24.reuse, R70, R52 ;  /* 0x000000461834723c */ /* 0x041ff00000001834 */
[----:B------:R-:W-:Y:S08]  /*40e0*/  HMMA.16816.F32 R44, R24, R50, R44 ;  /* 0x00000032182c723c */ /* 0x000ff0000000182c */
[C---:B-----5:R-:W-:Y:S01]  /*40f0*/  HMMA.16816.F32 R24, R20.reuse, R70, R72 ;  /* 0x000000461418723c */ /* 0x060fe20000001848 */
[----:B------:R-:W5:Y:S04]  /*4100*/  LDL.64 R72, [R1+0x158] ;  /* 0x0001580001487983 */ /* 0x000f680000100a00 */
[----:B------:R-:W2:Y:S03]  /*4110*/  LDL.64 R70, [R1+0x128] ;  /* 0x0001280001467983 */ /* 0x000ea60000100a00 */
[----:B------:R-:W-:Y:S01]  /*4120*/  HMMA.16816.F32 R20, R20, R50, R60 ;  /* 0x000000321414723c */ /* 0x000fe2000000183c */
[----:B------:R-:W-:Y:S01]  /*4130*/  FMUL R18, R52, c[0x0][0x188] ;  /* 0x0000620034127a20 */ /* 0x000fe20000400000 */
[----:B------:R-:W2:Y:S01]  /*4140*/  LDL.64 R62, [R1+0x1c0] ;  /* 0x0001c000013e7983 */ /* 0x000ea20000100a00 */
[----:B------:R-:W-:-:S02]  /*4150*/  FMUL R3, R53, c[0x0][0x188] ;  /* 0x0000620035037a20 */ /* 0x000fc40000400000 */
[----:B------:R-:W-:Y:S01]  /*4160*/  FMUL R0, R54, c[0x0][0x188] ;  /* 0x0000620036007a20 */ /* 0x000fe20000400000 */
[----:B------:R-:W2:Y:S01]  /*4170*/  LDL.64 R60, [R1+0x1b8] ;  /* 0x0001b800013c7983 */ /* 0x000ea20000100a00 */
[----:B------:R-:W-:Y:S01]  /*4180*/  FMUL R2, R55, c[0x0][0x188] ;  /* 0x0000620037027a20 */ /* 0x000fe20000400000 */
[----:B------:R-:W-:Y:S01]  /*4190*/  FMNMX R18, R18, R3, !PT ;  /* 0x0000000312127209 */ /* 0x000fe20007800000 */
[----:B------:R-:W-:Y:S01]  /*41a0*/  FMUL R3, R46, c[0x0][0x188] ;  /* 0x000062002e037a20 */ /* 0x000fe20000400000 */
[----:B------:R-:W2:Y:S02]  /*41b0*/  LDL.64 R74, [R1+0xf8] ;  /* 0x0000f800014a7983 */ /* 0x000ea40000100a00 */
[----:B------:R-:W-:-:S04]  /*41c0*/  FMNMX R0, R0, R2, !PT ;  /* 0x0000000200007209 */ /* 0x000fc80007800000 */
[----:B------:R-:W-:Y:S02]  /*41d0*/  FMUL R19, R24, c[0x0][0x188] ;  /* 0x0000620018137a20 */ /* 0x000fe40000400000 */
[----:B------:R-:W-:Y:S02]  /*41e0*/  FMUL R48, R25, c[0x0][0x188] ;  /* 0x0000620019307a20 */ /* 0x000fe40000400000 */
[----:B------:R-:W-:Y:S02]  /*41f0*/  FMUL R49, R26, c[0x0][0x188] ;  /* 0x000062001a317a20 */ /* 0x000fe40000400000 */
[----:B------:R-:W-:Y:S01]  /*4200*/  FMUL R50, R27, c[0x0][0x188] ;  /* 0x000062001b327a20 */ /* 0x000fe20000400000 */
[----:B------:R-:W-:Y:S01]  /*4210*/  FMNMX R19, R19, R48, !PT ;  /* 0x0000003013137209 */ /* 0x000fe20007800000 */
        /* <DEDUP_REMOVED lines=10> */
[----:B------:R-:W-:-:S02]  /*42c0*/  FMUL R48, R21, c[0x0][0x188] ;  /* 0x0000620015307a20 */ /* 0x000fc40000400000 */
[----:B------:R-:W-:Y:S01]  /*42d0*/  FMUL R50, R23, c[0x0][0x188] ;  /* 0x0000620017327a20 */ /* 0x000fe20000400000 */
[----:B------:R-:W-:Y:S02]  /*42e0*/  FMNMX R4, R18, R4, !PT ;  /* 0x0000000412047209 */ /* 0x000fe40007800000 */
[----:B------:R-:W-:Y:S02]  /*42f0*/  FMNMX R0, R19, R0, !PT ;  /* 0x0000000013007209 */ /* 0x000fe40007800000 */
[----:B------:R-:W-:Y:S02]  /*4300*/  FMNMX R2, R48, R2, !PT ;  /* 0x0000000230027209 */ /* 0x000fe40007800000 */
[----:B------:R-:W-:Y:S01]  /*4310*/  FMNMX R50, R50, R3, !PT ;  /* 0x0000000332327209 */ /* 0x000fe20007800000 */
[----:B------:R-:W0:Y:S04]  /*4320*/  SHFL.BFLY PT, R48, R4, 0x2, 0x1f ;  /* 0x0c401f0004307f89 */ /* 0x000e2800000e0000 */
[----:B------:R-:W1:Y:S04]  /*4330*/  SHFL.BFLY PT, R19, R0, 0x2, 0x1f ;  /* 0x0c401f0000137f89 */ /* 0x000e6800000e0000 */
[----:B------:R-:W1:Y:S04]  /*4340*/  SHFL.BFLY PT, R3, R2, 0x2, 0x1f ;  /* 0x0c401f0002037f89 */ /* 0x000e6800000e0000 */
[----:B------:R-:W1:Y:S01]  /*4350*/  SHFL.BFLY PT, R18, R50, 0x2, 0x1f ;  /* 0x0c401f0032127f89 */ /* 0x000e6200000e0000 */
[----:B0-----:R-:W-:-:S02]  /*4360*/  FMNMX R48, R4, R48, !PT ;  /* 0x0000003004307209 */ /* 0x001fc40007800000 */
[----:B-1----:R-:W-:Y:S02]  /*4370*/  FMNMX R19, R0, R19, !PT ;  /* 0x0000001300137209 */ /* 0x002fe40007800000 */
[----:B------:R-:W-:Y:S02]  /*4380*/  FMNMX R3, R2, R3, !PT ;  /* 0x0000000302037209 */ /* 0x000fe40007800000 */
[----:B------:R-:W-:Y:S01]  /*4390*/  FMNMX R18, R50, R18, !PT ;  /* 0x0000001232127209 */ /* 0x000fe20007800000 */
[----:B------:R-:W0:Y:S04]  /*43a0*/  SHFL.BFLY PT, R49, R48, 0x1, 0x1f ;  /* 0x0c201f0030317f89 */ /* 0x000e2800000e0000 */
[----:B------:R-:W1:Y:S04]  /*43b0*/  SHFL.BFLY PT, R4, R19, 0x1, 0x1f ;  /* 0x0c201f0013047f89 */ /* 0x000e6800000e0000 */
[----:B------:R-:W1:Y:S04]  /*43c0*/  SHFL.BFLY PT, R2, R3, 0x1, 0x1f ;  /* 0x0c201f0003027f89 */ /* 0x000e6800000e0000 */
[----:B------:R-:W1:Y:S04]  /*43d0*/  SHFL.BFLY PT, R0, R18, 0x1, 0x1f ;  /* 0x0c201f0012007f89 */ /* 0x000e6800000e0000 */
[----:B------:R-:W2:Y:S01]  /*43e0*/  LDL.64 R50, [R1+0x1a8] ;  /* 0x0001a80001327983 */ /* 0x000ea20000100a00 */
[----:B0-----:R-:W-:-:S03]  /*43f0*/  FMNMX R49, R48, R49, !PT ;  /* 0x0000003130317209 */ /* 0x001fc60007800000 */
[----:B------:R-:W-:Y:S01]  /*4400*/  BAR.SYNC.DEFER_BLOCKING 0x0 ;  /* 0x0000000000007b1d */ /* 0x000fe20000010000 */
[----:B-1----:R-:W-:Y:S02]  /*4410*/  FMNMX R4, R19, R4, !PT ;  /* 0x0000000413047209 */ /* 0x002fe40007800000 */
[----:B------:R-:W-:Y:S02]  /*4420*/  FMNMX R2, R3, R2, !PT ;  /* 0x0000000203027209 */ /* 0x000fe40007800000 */
[----:B------:R-:W-:Y:S01]  /*4430*/  FMNMX R0, R18, R0, !PT ;  /* 0x0000000012007209 */ /* 0x000fe20007800000 */
[----:B------:R0:W-:Y:S04]  /*4440*/  @!P1 STS [R9], R49 ;  /* 0x0000003109009388 */ /* 0x0001e80000000800 */
[----:B------:R-:W-:Y:S04]  /*4450*/  @!P1 STS [R9+0x100], R4 ;  /* 0x0001000409009388 */ /* 0x000fe80000000800 */
[----:B------:R-:W-:Y:S04]  /*4460*/  @!P1 STS [R9+0x200], R2 ;  /* 0x0002000209009388 */ /* 0x000fe80000000800 */
[----:B------:R-:W-:Y:S04]  /*4470*/  @!P1 STS [R9+0x300], R0 ;  /* 0x0003000009009388 */ /* 0x000fe80000000800 */
[----:B------:R-:W-:Y:S06]  /*4480*/  BAR.SYNC.DEFER_BLOCKING 0x0 ;  /* 0x0000000000007b1d */ /* 0x000fec0000010000 */
[----:B0-----:R-:W2:Y:S04]  /*4490*/  LDL.64 R48, [R1+0x1b0] ;  /* 0x0001b00001307983 */ /* 0x001ea80000100a00 */
[----:B------:R-:W0:Y:S04]  /*44a0*/  LDS R0, [R87.X4] ;  /* 0x0000000057007984 */ /* 0x000e280000004800 */
[----:B0-----:R-:W0:Y:S02]  /*44b0*/  SHFL.BFLY PT, R2, R0, 0x4, 0x1f ;  /* 0x0c801f0000027f89 */ /* 0x001e2400000e0000 */
[----:B0-----:R-:W-:-:S05]  /*44c0*/  FMNMX R2, R0, R2, !PT ;  /* 0x0000000200027209 */ /* 0x001fca0007800000 */
[----:B------:R-:W0:Y:S02]  /*44d0*/  SHFL.BFLY PT, R0, R2, 0x2, 0x1f ;  /* 0x0c401f0002007f89 */ /* 0x000e2400000e0000 */
[----:B0-----:R-:W-:-:S05]  /*44e0*/  FMNMX R0, R2, R0, !PT ;  /* 0x0000000002007209 */ /* 0x001fca0007800000 */
[----:B------:R-:W0:Y:S02]  /*44f0*/  SHFL.BFLY PT, R2, R0, 0x1, 0x1f ;  /* 0x0c201f0000027f89 */ /* 0x000e2400000e0000 */
[----:B0-----:R-:W-:-:S05]  /*4500*/  FMNMX R2, R0, R2, !PT ;  /* 0x0000000200027209 */ /* 0x001fca0007800000 */
[----:B------:R-:W-:Y:S04]  /*4510*/  @!P0 STS [R87.X4], R2 ;  /* 0x0000000257008388 */ /* 0x000fe80000004800 */
[----:B------:R-:W-:Y:S06]  /*4520*/  BAR.SYNC.DEFER_BLOCKING 0x0 ;  /* 0x0000000000007b1d */ /* 0x000fec0000010000 */
[----:B------:R-:W0:Y:S04]  /*4530*/  LDS R0, [R64.X8] ;  /* 0x0000000040007984 */ /* 0x000e280000008800 */
[----:B------:R-:W1:Y:S04]  /*4540*/  LDS R2, [R64.X8+0x100] ;  /* 0x0001000040027984 */ /* 0x000e680000008800 */
[----:B------:R-:W3:Y:S04]  /*4550*/  LDS R3, [R64.X8+0x200] ;  /* 0x0002000040037984 */ /* 0x000ee80000008800 */
[----:B------:R4:W5:Y:S04]  /*4560*/  LDS R4, [R64.X8+0x300] ;  /* 0x0003000040047984 */ /* 0x0009680000008800 */
[----:B----4-:R-:W4:Y:S01]  /*4570*/  LDL.64 R64, [R1+0x1e8] ;  /* 0x0001e80001407983 */ /* 0x010f220000100a00 */
[----:B0-----:R-:W-:-:S02]  /*4580*/  FMNMX R0, R0, R17, !PT ;  /* 0x0000001100007209 */ /* 0x001fc40007800000 */
[----:B-1----:R-:W-:Y:S02]  /*4590*/  FMNMX R2, R2, R5, !PT ;  /* 0x0000000502027209 */ /* 0x002fe40007800000 */
[----:B---3--:R-:W-:Y:S01]  /*45a0*/  FMNMX R3, R3, R7, !PT ;  /* 0x0000000703037209 */ /* 0x008fe20007800000 */
[----:B------:R-:W-:Y:S01]  /*45b0*/  FFMA R106, R52, c[0x0][0x188], -R0 ;  /* 0x00006200346a7a23 */ /* 0x000fe20000000800 */
[----:B-----5:R-:W-:-:S03]  /*45c0*/  FMNMX R4, R4, R16, !PT ;  /* 0x0000001004047209 */ /* 0x020fc60007800000 */
[--C-:B------:R-:W-:Y:S02]  /*45d0*/  FFMA R24, R24, c[0x0][0x188], -R3.reuse ;  /* 0x0000620018187a23 */ /* 0x100fe40000000803 */
[----:B------:R-:W-:Y:S02]  /*45e0*/  FFMA R25, R25, c[0x0][0x188], -R3 ;  /* 0x0000620019197a23 */ /* 0x000fe40000000803 */
[----:B------:R-:W-:Y:S02]  /*45f0*/  FFMA R53, R53, c[0x0][0x188], -R0 ;  /* 0x0000620035357a23 */ /* 0x000fe40000000800 */
[--C-:B------:R-:W-:Y:S02]  /*4600*/  FFMA R54, R54, c[0x0][0x188], -R2.reuse ;  /* 0x0000620036367a23 */ /* 0x100fe40000000802 */
[----:B------:R-:W-:Y:S02]  /*4610*/  FFMA R55, R55, c[0x0][0x188], -R2 ;  /* 0x0000620037377a23 */ /* 0x000fe40000000802 */
[----:B------:R-:W-:-:S02]  /*4620*/  FFMA R26, R26, c[0x0][0x188], -R4 ;  /* 0x000062001a1a7a23 */ /* 0x000fc40000000804 */
[----:B------:R-:W-:Y:S02]  /*4630*/  FFMA R27, R27, c[0x0][0x188], -R4 ;  /* 0x000062001b1b7a23 */ /* 0x000fe40000000804 */
[----:B------:R-:W-:Y:S02]  /*4640*/  FMUL R106, R106, 1.4426950216293334961 ;  /* 0x3fb8aa3b6a6a7820 */ /* 0x000fe40000400000 */
[----:B------:R-:W-:Y:S02]  /*4650*/  FMUL R24, R24, 1.4426950216293334961 ;  /* 0x3fb8aa3b18187820 */ /* 0x000fe40000400000 */
[----:B------:R-:W-:Y:S02]  /*4660*/  FMUL R25, R25, 1.4426950216293334961 ;  /* 0x3fb8aa3b19197820 */ /* 0x000fe40000400000 */
[----:B------:R-:W-:Y:S02]  /*4670*/  FFMA R20, R20, c[0x0][0x188], -R3 ;  /* 0x0000620014147a23 */ /* 0x000fe40000000803 */
[----:B------:R-:W-:-:S02]  /*4680*/  FMUL R53, R53, 1.4426950216293334961 ;  /* 0x3fb8aa3b35357820 */ /* 0x000fc40000400000 */
[----:B------:R-:W-:Y:S02]  /*4690*/  FFMA R44, R44, c[0x0][0x188], -R0 ;  /* 0x000062002c2c7a23 */ /* 0x000fe40000000800 */
[----:B------:R-:W-:Y:S02]  /*46a0*/  FMUL R54, R54, 1.4426950216293334961 ;  /* 0x3fb8aa3b36367820 */ /* 0x000fe40000400000 */
[----:B------:R-:W-:Y:S02]  /*46b0*/  FMUL R55, R55, 1.4426950216293334961 ;  /* 0x3fb8aa3b37377820 */ /* 0x000fe40000400000 */
[----:B------:R-:W-:Y:S02]  /*46c0*/  FFMA R46, R46, c[0x0][0x188], -R2 ;  /* 0x000062002e2e7a23 */ /* 0x000fe40000000802 */
[----:B------:R-:W-:Y:S02]  /*46d0*/  FMUL R26, R26, 1.4426950216293334961 ;  /* 0x3fb8aa3b1a1a7820 */ /* 0x000fe40000400000 */
[----:B------:R-:W-:-:S02]  /*46e0*/  FMUL R27, R27, 1.4426950216293334961 ;  /* 0x3fb8aa3b1b1b7820 */ /* 0x000fc40000400000 */
[----:B------:R-:W-:Y:S01]  /*46f0*/  FFMA R22, R22, c[0x0][0x188], -R4 ;  /* 0x0000620016167a23 */ /* 0x000fe20000000804 */
[----:B------:R-:W-:Y:S01]  /*4700*/  MUFU.EX2 R90, R24 ;  /* 0x00000018005a7308 */ /* 0x000fe20000000800 */
[----:B------:R-:W-:Y:S02]  /*4710*/  FMUL R20, R20, 1.4426950216293334961 ;  /* 0x3fb8aa3b14147820 */ /* 0x000fe40000400000 */
[----:B------:R-:W-:Y:S02]  /*4720*/  FFMA R21, R21, c[0x0][0x188], -R3 ;  /* 0x0000620015157a23 */ /* 0x000fe40000000803 */
[----:B------:R-:W-:Y:S02]  /*4730*/  FMUL R44, R44, 1.4426950216293334961 ;  /* 0x3fb8aa3b2c2c7820 */ /* 0x000fe40000400000 */
[----:B------:R-:W-:Y:S01]  /*4740*/  FFMA R45, R45, c[0x0][0x188], -R0 ;  /* 0x000062002d2d7a23 */ /* 0x000fe20000000800 */
[----:B------:R-:W0:Y:S01]  /*4750*/  MUFU.EX2 R88, R25 ;  /* 0x0000001900587308 */ /* 0x000e220000000800 */
[----:B------:R-:W-:-:S02]  /*4760*/  FFMA R47, R47, c[0x0][0x188], -R2 ;  /* 0x000062002f2f7a23 */ /* 0x000fc40000000802 */
[----:B------:R-:W-:Y:S02]  /*4770*/  FMUL R46, R46, 1.4426950216293334961 ;  /* 0x3fb8aa3b2e2e7820 */ /* 0x000fe40000400000 */
[----:B------:R-:W-:Y:S02]  /*4780*/  FMUL R22, R22, 1.4426950216293334961 ;  /* 0x3fb8aa3b16167820 */ /* 0x000fe40000400000 */
[----:B------:R-:W-:Y:S01]  /*4790*/  FFMA R23, R23, c[0x0][0x188], -R4 ;  /* 0x0000620017177a23 */ /* 0x000fe20000000804 */
[----:B------:R-:W-:Y:S01]  /*47a0*/  MUFU.EX2 R106, R106 ;  /* 0x0000006a006a7308 */ /* 0x000fe20000000800 */
[----:B------:R-:W-:Y:S02]  /*47b0*/  FMUL R21, R21, 1.4426950216293334961 ;  /* 0x3fb8aa3b15157820 */ /* 0x000fe40000400000 */
[----:B------:R-:W-:-:S05]  /*47c0*/  FMUL R45, R45, 1.4426950216293334961 ;  /* 0x3fb8aa3b2d2d7820 */ /* 0x000fca0000400000 */
[----:B------:R1:W3:Y:S01]  /*47d0*/  MUFU.EX2 R104, R53 ;  /* 0x0000003500687308 */ /* 0x0002e20000000800 */
[----:B------:R-:W-:Y:S02]  /*47e0*/  FMUL R47, R47, 1.4426950216293334961 ;  /* 0x3fb8aa3b2f2f7820 */ /* 0x000fe40000400000 */
[----:B------:R-:W-:-:S05]  /*47f0*/  FMUL R23, R23, 1.4426950216293334961 ;  /* 0x3fb8aa3b17177820 */ /* 0x000fca0000400000 */
[----:B------:R-:W-:Y:S01]  /*4800*/  MUFU.EX2 R102, R54 ;  /* 0x0000003600667308 */ /* 0x000fe20000000800 */
[----:B-1----:R-:W5:Y:S07]  /*4810*/  LDL.64 R52, [R1+0x1d0] ;  /* 0x0001d00001347983 */ /* 0x002f6e0000100a00 */
[----:B------:R-:W1:Y:S08]  /*4820*/  MUFU.EX2 R100, R55 ;  /* 0x0000003700647308 */ /* 0x000e700000000800 */
[----:B------:R-:W-:Y:S08]  /*4830*/  MUFU.EX2 R86, R26 ;  /* 0x0000001a00567308 */ /* 0x000ff00000000800 */
[----:B------:R-:W0:Y:S08]  /*4840*/  MUFU.EX2 R85, R27 ;  /* 0x0000001b00557308 */ /* 0x000e300000000800 */
[----:B------:R-:W0:Y:S08]  /*4850*/  MUFU.EX2 R84, R20 ;  /* 0x0000001400547308 */ /* 0x000e300000000800 */
[----:B------:R-:W0:Y:S08]  /*4860*/  MUFU.EX2 R98, R44 ;  /* 0x0000002c00627308 */ /* 0x000e300000000800 */
[----:B------:R-:W0:Y:S08]  /*4870*/  MUFU.EX2 R94, R46 ;  /* 0x0000002e005e7308 */ /* 0x000e300000000800 */
[----:B------:R-:W0:Y:S08]  /*4880*/  MUFU.EX2 R80, R22 ;  /* 0x0000001600507308 */ /* 0x000e300000000800 */
[----:B------:R0:W1:Y:S08]  /*4890*/  MUFU.EX2 R82, R21 ;  /* 0x0000001500527308 */ /* 0x0000700000000800 */
[----:B------:R-:W1:Y:S01]  /*48a0*/  MUFU.EX2 R96, R45 ;  /* 0x0000002d00607308 */ /* 0x000e620000000800 */
[----:B0-----:R-:W-:Y:S01]  /*48b0*/  FADD R21, R90, R88 ;  /* 0x000000585a157221 */ /* 0x001fe20000000000 */
[----:B------:R-:W5:Y:S06]  /*48c0*/  LDL.64 R54, [R1+0x190] ;  /* 0x0001900001367983 */ /* 0x000f6c0000100a00 */
[----:B------:R-:W0:Y:S08]  /*48d0*/  MUFU.EX2 R92, R47 ;  /* 0x0000002f005c7308 */ /* 0x000e300000000800 */
[----:B------:R-:W0:Y:S01]  /*48e0*/  MUFU.EX2 R78, R23 ;  /* 0x00000017004e7308 */ /* 0x000e220000000800 */
[----:B---3--:R-:W-:-:S02]  /*48f0*/  FADD R24, R106, R104 ;  /* 0x000000686a187221 */ /* 0x008fc40000000000 */
[----:B-1----:R-:W-:Y:S02]  /*4900*/  FADD R22, R102, R100 ;  /* 0x0000006466167221 */ /* 0x002fe40000000000 */
[----:B------:R-:W-:Y:S02]  /*4910*/  FADD R20, R86, R85 ;  /* 0x0000005556147221 */ /* 0x000fe40000000000 */
[----:B------:R-:W-:Y:S02]  /*4920*/  FADD R21, R84, R21 ;  /* 0x0000001554157221 */ /* 0x000fe40000000000 */
[----:B------:R-:W-:Y:S02]  /*4930*/  FADD R24, R98, R24 ;  /* 0x0000001862187221 */ /* 0x000fe40000000000 */
[----:B------:R-:W-:Y:S02]  /*4940*/  FADD R22, R94, R22 ;  /* 0x000000165e167221 */ /* 0x000fe40000000000 */
[----:B------:R-:W-:-:S02]  /*4950*/  FADD R20, R80, R20 ;  /* 0x0000001450147221 */ /* 0x000fc40000000000 */
[----:B------:R-:W-:Y:S02]  /*4960*/  FADD R21, R82, R21 ;  /* 0x0000001552157221 */ /* 0x000fe40000000000 */
[----:B------:R-:W-:Y:S02]  /*4970*/  FADD R24, R96, R24 ;  /* 0x0000001860187221 */ /* 0x000fe40000000000 */
[----:B0-----:R-:W-:Y:S02]  /*4980*/  FADD R22, R92, R22 ;  /* 0x000000165c167221 */ /* 0x001fe40000000000 */
[----:B------:R-:W-:Y:S01]  /*4990*/  FADD R20, R78, R20 ;  /* 0x000000144e147221 */ /* 0x000fe20000000000 */
[----:B------:R-:W0:Y:S04]  /*49a0*/  SHFL.BFLY PT, R18, R21, 0x2, 0x1f ;  /* 0x0c401f0015127f89 */ /* 0x000e2800000e0000 */
[----:B------:R-:W1:Y:S04]  /*49b0*/  SHFL.BFLY PT, R25, R24, 0x2, 0x1f ;  /* 0x0c401f0018197f89 */ /* 0x000e6800000e0000 */
[----:B------:R-:W3:Y:S04]  /*49c0*/  SHFL.BFLY PT, R23, R22, 0x2, 0x1f ;  /* 0x0c401f0016177f89 */ /* 0x000ee800000e0000 */
[----:B------:R-:W2:Y:S01]  /*49d0*/  SHFL.BFLY PT, R19, R20, 0x2, 0x1f ;  /* 0x0c401f0014137f89 */ /* 0x000ea200000e0000 */
[----:B0-----:R-:W-:-:S02]  /*49e0*/  FADD R18, R21, R18 ;  /* 0x0000001215127221 */ /* 0x001fc40000000000 */
[----:B-1----:R-:W-:Y:S02]  /*49f0*/  FADD R25, R24, R25 ;  /* 0x0000001918197221 */ /* 0x002fe40000000000 */
[----:B---3--:R-:W-:Y:S02]  /*4a00*/  FADD R23, R22, R23 ;  /* 0x0000001716177221 */ /* 0x008fe40000000000 */
[----:B--2---:R-:W-:Y:S01]  /*4a10*/  FADD R21, R20, R19 ;  /* 0x0000001314157221 */ /* 0x004fe20000000000 */
[----:B------:R-:W0:Y:S04]  /*4a20*/  SHFL.BFLY PT, R24, R25, 0x1, 0x1f ;  /* 0x0c201f0019187f89 */ /* 0x000e2800000e0000 */
[----:B------:R-:W1:Y:S04]  /*4a30*/  SHFL.BFLY PT, R22, R23, 0x1, 0x1f ;  /* 0x0c201f0017167f89 */ /* 0x000e6800000e0000 */
[----:B------:R-:W2:Y:S04]  /*4a40*/  SHFL.BFLY PT, R20, R18, 0x1, 0x1f ;  /* 0x0c201f0012147f89 */ /* 0x000ea800000e0000 */
[----:B------:R-:W3:Y:S01]  /*4a50*/  SHFL.BFLY PT, R19, R21, 0x1, 0x1f ;  /* 0x0c201f0015137f89 */ /* 0x000ee200000e0000 */
[----:B0-----:R-:W-:-:S03]  /*4a60*/  FADD R24, R25, R24 ;  /* 0x0000001819187221 */ /* 0x001fc60000000000 */
[----:B------:R-:W-:Y:S01]  /*4a70*/  BAR.SYNC.DEFER_BLOCKING 0x0 ;  /* 0x0000000000007b1d */ /* 0x000fe20000010000 */
[----:B-1----:R-:W-:Y:S02]  /*4a80*/  FADD R22, R23, R22 ;  /* 0x0000001617167221 */ /* 0x002fe40000000000 */
[----:B--2---:R-:W-:Y:S02]  /*4a90*/  FADD R20, R18, R20 ;  /* 0x0000001412147221 */ /* 0x004fe40000000000 */
[----:B---3--:R-:W-:Y:S01]  /*4aa0*/  FADD R19, R21, R19 ;  /* 0x0000001315137221 */ /* 0x008fe20000000000 */
[----:B------:R-:W-:Y:S04]  /*4ab0*/  @!P1 STS [R9], R24 ;  /* 0x0000001809009388 */ /* 0x000fe80000000800 */
[----:B------:R-:W-:Y:S04]  /*4ac0*/  @!P1 STS [R9+0x100], R22 ;  /* 0x0001001609009388 */ /* 0x000fe80000000800 */
[----:B------:R-:W-:Y:S04]  /*4ad0*/  @!P1 STS [R9+0x200], R20 ;  /* 0x0002001409009388 */ /* 0x000fe80000000800 */
[----:B------:R-:W-:Y:S04]  /*4ae0*/  @!P1 STS [R9+0x300], R19 ;  /* 0x0003001309009388 */ /* 0x000fe80000000800 */
[----:B------:R-:W-:Y:S06]  /*4af0*/  BAR.SYNC.DEFER_BLOCKING 0x0 ;  /* 0x0000000000007b1d */ /* 0x000fec0000010000 */
[----:B------:R-:W0:Y:S04]  /*4b00*/  LDS R18, [R87.X4] ;  /* 0x0000000057127984 */ /* 0x000e280000004800 */
[----:B0-----:R-:W0:Y:S02]  /*4b10*/  SHFL.BFLY PT, R19, R18, 0x4, 0x1f ;  /* 0x0c801f0012137f89 */ /* 0x001e2400000e0000 */
[----:B0-----:R-:W-:-:S05]  /*4b20*/  FADD R19, R18, R19 ;  /* 0x0000001312137221 */ /* 0x001fca0000000000 */
[----:B------:R-:W0:Y:S02]  /*4b30*/  SHFL.BFLY PT, R18, R19, 0x2, 0x1f ;  /* 0x0c401f0013127f89 */ /* 0x000e2400000e0000 */
[----:B0-----:R-:W-:-:S05]  /*4b40*/  FADD R18, R19, R18 ;  /* 0x0000001213127221 */ /* 0x001fca0000000000 */
[----:B------:R-:W0:Y:S01]  /*4b50*/  SHFL.BFLY PT, R20, R18, 0x1, 0x1f ;  /* 0x0c201f0012147f89 */ /* 0x000e2200000e0000 */
[----:B------:R-:W-:-:S03]  /*4b60*/  IMAD.WIDE R44, R14, 0x2, R56 ;  /* 0x000000020e2c7825 */ /* 0x000fc600078e0238 */
[----:B------:R-:W2:Y:S01]  /*4b70*/  LDL.64 R56, [R1+0x188] ;  /* 0x0001880001387983 */ /* 0x000ea20000100a00 */
[----:B------:R-:W-:-:S03]  /*4b80*/  IMAD.WIDE R24, R14, 0x2, R62 ;  /* 0x000000020e187825 */ /* 0x000fc600078e023e */
[----:B------:R-:W3:Y:S01]  /*4b90*/  LDL.64 R62, [R1+0x178] ;  /* 0x00017800013e7983 */ /* 0x000ee20000100a00 */
[----:B0-----:R-:W-:Y:S02]  /*4ba0*/  FADD R20, R18, R20 ;  /* 0x0000001412147221 */ /* 0x001fe40000000000 */
[C---:B----4-:R-:W-:Y:S02]  /*4bb0*/  IMAD.WIDE R18, R14.reuse, 0x2, R64 ;  /* 0x000000020e127825 */ /* 0x050fe400078e0240 */
[----:B------:R-:W4:Y:S04]  /*4bc0*/  LDL.64 R64, [R1+0x198] ;  /* 0x0001980001407983 */ /* 0x000f280000100a00 */
[----:B------:R0:W-:Y:S04]  /*4bd0*/  @!P0 STS [R87.X4], R20 ;  /* 0x0000001457008388 */ /* 0x0001e80000004800 */
[----:B------:R-:W-:Y:S01]  /*4be0*/  BAR.SYNC.DEFER_BLOCKING 0x0 ;  /* 0x0000000000007b1d */ /* 0x000fe20000010000 */
[----:B-----5:R-:W-:-:S04]  /*4bf0*/  IMAD.WIDE R26, R14, 0x2, R52 ;  /* 0x000000020e1a7825 */ /* 0x020fc800078e0234 */
[C---:B0-----:R-:W-:Y:S01]  /*4c00*/  IMAD.WIDE R20, R14.reuse, 0x2, R68 ;  /* 0x000000020e147825 */ /* 0x041fe200078e0244 */
[----:B------:R-:W5:Y:S03]  /*4c10*/  LDL.64 R52, [R1+0x180] ;  /* 0x0001800001347983 */ /* 0x000f660000100a00 */
[C---:B------:R-:W-:Y:S01]  /*4c20*/  IMAD.WIDE R22, R14.reuse, 0x2, R66 ;  /* 0x000000020e167825 */ /* 0x040fe200078e0242 */
[----:B------:R-:W5:Y:S03]  /*4c30*/  LDL.64 R68, [R1+0x148] ;  /* 0x0001480001447983 */ /* 0x000f660000100a00 */
[C---:B------:R-:W-:Y:S01]  /*4c40*/  IMAD.WIDE R46, R14.reuse, 0x2, R58 ;  /* 0x000000020e2e7825 */ /* 0x040fe200078e023a */
[----:B------:R-:W5:Y:S03]  /*4c50*/  LDL.64 R66, [R1+0x138] ;  /* 0x0001380001427983 */ /* 0x000f660000100a00 */
[C---:B------:R-:W-:Y:S01]  /*4c60*/  IMAD.WIDE R48, R14.reuse, 0x2, R48 ;  /* 0x000000020e307825 */ /* 0x040fe200078e0230 */
[----:B------:R-:W5:Y:S04]  /*4c70*/  LDL.64 R58, [R1+0x160] ;  /* 0x00016000013a7983 */ /* 0x000f680000100a00 */
[----:B------:R0:W5:Y:S04]  /*4c80*/  LDG.E.U16 R20, [R20.64] ;  /* 0x0000000414147981 */ /* 0x000168000c1e1500 */
[----:B------:R1:W5:Y:S04]  /*4c90*/  LDG.E.U16 R22, [R22.64] ;  /* 0x0000000416167981 */ /* 0x000368000c1e1500 */
[----:B------:R1:W5:Y:S04]  /*4ca0*/  LDG.E.U16 R18, [R18.64] ;  /* 0x0000000412127981 */ /* 0x000368000c1e1500 */
[----:B0-----:R0:W5:Y:S04]  /*4cb0*/  LDG.E.U16 R21, [R26.64] ;  /* 0x000000041a157981 */ /* 0x001168000c1e1500 */
[----:B-1----:R1:W5:Y:S04]  /*4cc0*/  LDG.E.U16 R23, [R24.64] ;  /* 0x0000000418177981 */ /* 0x002368000c1e1500 */
[----:B------:R4:W5:Y:S01]  /*4cd0*/  LDG.E.U16 R19, [R44.64] ;  /* 0x000000042c137981 */ /* 0x000962000c1e1500 */
[----:B0-----:R-:W-:-:S03]  /*4ce0*/  IMAD.WIDE R26, R14, 0x2, R50 ;  /* 0x000000020e1a7825 */ /* 0x001fc600078e0232 */
[----:B------:R-:W5:Y:S01]  /*4cf0*/  LDL.64 R50, [R1+0x170] ;  /* 0x0001700001327983 */ /* 0x000f620000100a00 */
[----:B-1----:R-:W-:-:S03]  /*4d00*/  IMAD.WIDE R24, R14, 0x2, R60 ;  /* 0x000000020e187825 */ /* 0x002fc600078e023c */
[----:B------:R-:W5:Y:S04]  /*4d10*/  LDL.64 R60, [R1+0x168] ;  /* 0x00016800013c7983 */ /* 0x000f680000100a00 */
[----:B------:R0:W5:Y:S04]  /*4d20*/  LDG.E.U16 R26, [R26.64] ;  /* 0x000000041a1a7981 */ /* 0x000168000c1e1500 */
[----:B------:R1:W5:Y:S04]  /*4d30*/  LDG.E.U16 R24, [R24.64] ;  /* 0x0000000418187981 */ /* 0x000368000c1e1500 */
[----:B0-----:R2:W5:Y:S04]  /*4d40*/  LDG.E.U16 R27, [R46.64] ;  /* 0x000000042e1b7981 */ /* 0x001568000c1e1500 */
[----:B-1----:R3:W5:Y:S01]  /*4d50*/  LDG.E.U16 R25, [R48.64] ;  /* 0x0000000430197981 */ /* 0x002762000c1e1500 */
[----:B--2---:R-:W-:-:S03]  /*4d60*/  IMAD.WIDE R46, R14, 0x2, R56 ;  /* 0x000000020e2e7825 */ /* 0x004fc600078e0238 */
[----:B------:R-:W2:Y:S01]  /*4d70*/  LDL.64 R56, [R1+0x150] ;  /* 0x0001500001387983 */ /* 0x000ea20000100a00 */
[----:B---3--:R-:W-:-:S03]  /*4d80*/  IMAD.WIDE R48, R14, 0x2, R62 ;  /* 0x000000020e307825 */ /* 0x008fc600078e023e */
[----:B------:R-:W3:Y:S01]  /*4d90*/  LDL.64 R62, [R1+0x130] ;  /* 0x00013000013e7983 */ /* 0x000ee20000100a00 */
[----:B------:R-:W-:-:S03]  /*4da0*/  IMAD.WIDE R54, R14, 0x2, R54 ;  /* 0x000000020e367825 */ /* 0x000fc600078e0236 */
[----:B------:R0:W3:Y:S04]  /*4db0*/  LDG.E.U16 R48, [R48.64] ;  /* 0x0000000430307981 */ /* 0x0000e8000c1e1500 */
[----:B------:R1:W3:Y:S01]  /*4dc0*/  LDG.E.U16 R46, [R46.64] ;  /* 0x000000042e2e7981 */ /* 0x0002e2000c1e1500 */
[----:B----4-:R-:W-:-:S03]  /*4dd0*/  IMAD.WIDE R44, R14, 0x2, R64 ;  /* 0x000000020e2c7825 */ /* 0x010fc600078e0240 */
[----:B------:R-:W4:Y:S04]  /*4de0*/  LDL.64 R64, [R1+0x140] ;  /* 0x0001400001407983 */ /* 0x000f280000100a00 */
[----:B------:R0:W4:Y:S01]  /*4df0*/  LDG.E.U16 R44, [R44.64] ;  /* 0x000000042c2c7981 */ /* 0x000122000c1e1500 */
[----:B-----5:R-:W-:-:S03]  /*4e00*/  IMAD.WIDE R52, R14, 0x2, R52 ;  /* 0x000000020e347825 */ /* 0x020fc600078e0234 */
[----:B0-----:R0:W5:Y:S04]  /*4e10*/  LDG.E.U16 R45, [R54.64] ;  /* 0x00000004362d7981 */ /* 0x001168000c1e1500 */
[----:B-1----:R1:W5:Y:S01]  /*4e20*/  LDG.E.U16 R47, [R52.64] ;  /* 0x00000004342f7981 */ /* 0x002362000c1e1500 */
[----:B0-----:R-:W-:-:S03]  /*4e30*/  IMAD.WIDE R54, R14, 0x2, R68 ;  /* 0x000000020e367825 */ /* 0x001fc600078e0244 */
[----:B------:R-:W5:Y:S01]  /*4e40*/  LDL.64 R68, [R1+0x110] ;  /* 0x0001100001447983 */ /* 0x000f620000100a00 */
[----:B-1----:R-:W-:-:S03]  /*4e50*/  IMAD.WIDE R52, R14, 0x2, R72 ;  /* 0x000000020e347825 */ /* 0x002fc600078e0248 */
[----:B------:R0:W5:Y:S04]  /*4e60*/  LDG.E.U16 R54, [R54.64] ;  /* 0x0000000436367981 */ /* 0x000168000c1e1500 */
[----:B------:R1:W5:Y:S01]  /*4e70*/  LDG.E.U16 R52, [R52.64] ;  /* 0x0000000434347981 */ /* 0x000362000c1e1500 */
[----:B------:R-:W-:-:S03]  /*4e80*/  IMAD.WIDE R58, R14, 0x2, R58 ;  /* 0x000000020e3a7825 */ /* 0x000fc600078e023a */
[----:B------:R-:W5:Y:S01]  /*4e90*/  LDL.64 R72, [R1+0xf0] ;  /* 0x0000f00001487983 */ /* 0x000f620000100a00 */
[----:B------:R-:W-:-:S05]  /*4ea0*/  IMAD.WIDE R50, R14, 0x2, R50 ;  /* 0x000000020e327825 */ /* 0x000fca00078e0232 */
[----:B------:R0:W5:Y:S02]  /*4eb0*/  LDG.E.U16 R49, [R50.64] ;  /* 0x0000000432317981 */ /* 0x000164000c1e1500 */
[C---:B0-----:R-:W-:Y:S02]  /*4ec0*/  IMAD.WIDE R50, R14.reuse, 0x2, R60 ;  /* 0x000000020e327825 */ /* 0x041fe400078e023c */
[----:B------:R-:W5:Y:S04]  /*4ed0*/  LDL.64 R60, [R1+0x120] ;  /* 0x00012000013c7983 */ /* 0x000f680000100a00 */
[----:B------:R0:W5:Y:S04]  /*4ee0*/  LDG.E.U16 R50, [R50.64] ;  /* 0x0000000432327981 */ /* 0x000168000c1e1500 */
[----:B0-----:R0:W5:Y:S01]  /*4ef0*/  LDG.E.U16 R51, [R58.64] ;  /* 0x000000043a337981 */ /* 0x001162000c1e1500 */
[----:B--2---:R-:W-:-:S05]  /*4f00*/  IMAD.WIDE R56, R14, 0x2, R56 ;  /* 0x000000020e387825 */ /* 0x004fca00078e0238 */
[----:B-1----:R1:W2:Y:S01]  /*4f10*/  LDG.E.U16 R53, [R56.64] ;  /* 0x0000000438357981 */ /* 0x0022a2000c1e1500 */
[----:B---3--:R-:W-:-:S04]  /*4f20*/  IMAD.WIDE R62, R14, 0x2, R62 ;  /* 0x000000020e3e7825 */ /* 0x008fc800078e023e */
[----:B----4-:R-:W-:-:S05]  /*4f30*/  IMAD.WIDE R64, R14, 0x2, R64 ;  /* 0x000000020e407825 */ /* 0x010fca00078e0240 */
[----:B------:R3:W4:Y:S01]  /*4f40*/  LDG.E.U16 R55, [R64.64] ;  /* 0x0000000440377981 */ /* 0x000722000c1e1500 */
[----:B-1----:R-:W-:-:S03]  /*4f50*/  IMAD.WIDE R56, R14, 0x2, R66 ;  /* 0x000000020e387825 */ /* 0x002fc600078e0242 */
[----:B------:R-:W2:Y:S04]  /*4f60*/  LDL.64 R66, [R1+0x100] ;  /* 0x0001000001427983 */ /* 0x000ea80000100a00 */
[----:B------:R1:W2:Y:S04]  /*4f70*/  LDG.E.U16 R56, [R56.64] ;  /* 0x0000000438387981 */ /* 0x0002a8000c1e1500 */
[----:B---3--:R-:W3:Y:S04]  /*4f80*/  LDL.64 R64, [R1+0x118] ;  /* 0x0001180001407983 */ /* 0x008ee80000100a00 */
[----:B-1----:R1:W2:Y:S02]  /*4f90*/  LDG.E.U16 R57, [R62.64] ;  /* 0x000000043e397981 */ /* 0x0022a4000c1e1500 */
[----:B-1----:R-:W-:-:S02]  /*4fa0*/  IMAD.WIDE R62, R14, 0x2, R108 ;  /* 0x000000020e3e7825 */ /* 0x002fc400078e026c */
[----:B------:R-:W2:Y:S02]  /*4fb0*/  LDL.64 R108, [R1+0xc8] ;  /* 0x0000c800016c7983 */ /* 0x000ea40000100a00 */
[C---:B0-----:R-:W-:Y:S02]  /*4fc0*/  IMAD.WIDE R58, R14.reuse, 0x2, R70 ;  /* 0x000000020e3a7825 */ /* 0x041fe400078e0246 */
[----:B------:R-:W4:Y:S04]  /*4fd0*/  LDL.64 R70, [R1+0xe0] ;  /* 0x0000e00001467983 */ /* 0x000f280000100a00 */
[----:B------:R0:W4:Y:S01]  /*4fe0*/  LDG.E.U16 R58, [R58.64] ;  /* 0x000000043a3a7981 */ /* 0x000122000c1e1500 */
[----:B-----5:R-:W-:-:S03]  /*4ff0*/  IMAD.WIDE R68, R14, 0x2, R68 ;  /* 0x000000020e447825 */ /* 0x020fc600078e0244 */
[----:B------:R1:W5:Y:S01]  /*5000*/  LDG.E.U16 R62, [R62.64] ;  /* 0x000000043e3e7981 */ /* 0x000362000c1e1500 */
[----:B------:R-:W-:-:S06]  /*5010*/  IMAD.WIDE R76, R14, 0x2, R76 ;  /* 0x000000020e4c7825 */ /* 0x000fcc00078e024c */
[----:B------:R0:W5:Y:S01]  /*5020*/  LDG.E.U16 R76, [R76.64] ;  /* 0x000000044c4c7981 */ /* 0x000162000c1e1500 */
[----:B------:R-:W-:-:S05]  /*5030*/  IMAD.WIDE R60, R14, 0x2, R60 ;  /* 0x000000020e3c7825 */ /* 0x000fca00078e023c */
[----:B0-----:R3:W5:Y:S02]  /*5040*/  LDG.E.U16 R59, [R60.64] ;  /* 0x000000043c3b7981 */ /* 0x001764000c1e1500 */
[----:B---3--:R-:W-:-:S06]  /*5050*/  IMAD.WIDE R60, R14, 0x2, R64 ;  /* 0x000000020e3c7825 */ /* 0x008fcc00078e0240 */
[----:B------:R0:W3:Y:S04]  /*5060*/  LDG.E.U16 R60, [R60.64] ;  /* 0x000000043c3c7981 */ /* 0x0000e8000c1e1500 */
[----:B0-----:R0:W3:Y:S01]  /*5070*/  LDG.E.U16 R61, [R68.64] ;  /* 0x00000004443d7981 */ /* 0x0010e2000c1e1500 */
[----:B------:R-:W-:-:S03]  /*5080*/  IMAD.WIDE R64, R14, 0x2, R74 ;  /* 0x000000020e407825 */ /* 0x000fc600078e024a */
[----:B------:R-:W3:Y:S01]  /*5090*/  LDL.64 R74, [R1+0xb0] ;  /* 0x0000b000014a7983 */ /* 0x000ee20000100a00 */
[----:B--2---:R-:W-:-:S03]  /*50a0*/  IMAD.WIDE R66, R14, 0x2, R66 ;  /* 0x000000020e427825 */ /* 0x004fc600078e0242 */
[----:B------:R2:W2:Y:S01]  /*50b0*/  LDG.E.U16 R64, [R64.64] ;  /* 0x0000000440407981 */ /* 0x0004a2000c1e1500 */
[----:B0-----:R-:W-:-:S03]  /*50c0*/  IMAD.WIDE R68, R14, 0x2, R110 ;  /* 0x000000020e447825 */ /* 0x001fc600078e026e */
[----:B-1----:R0:W2:Y:S04]  /*50d0*/  LDG.E.U16 R63, [R66.64] ;  /* 0x00000004423f7981 */ /* 0x0020a8000c1e1500 */
[----:B------:R1:W2:Y:S01]  /*50e0*/  LDG.E.U16 R77, [R68.64] ;  /* 0x00000004444d7981 */ /* 0x0002a2000c1e1500 */
[----:B----4-:R-:W-:-:S03]  /*50f0*/  IMAD.WIDE R70, R14, 0x2, R70 ;  /* 0x000000020e467825 */ /* 0x010fc600078e0246 */
[----:B------:R-:W4:Y:S01]  /*5100*/  LDL.64 R110, [R1+0x80] ;  /* 0x00008000016e7983 */ /* 0x000f220000100a00 */
[----:B-1----:R-:W-:-:S03]  /*5110*/  IMAD.WIDE R68, R14, 0x2, R108 ;  /* 0x000000020e447825 */ /* 0x002fc600078e026c */
[----:B------:R-:W2:Y:S04]  /*5120*/  LDL.64 R108, [R1+0x68] ;  /* 0x00006800016c7983 */ /* 0x000ea80000100a00 */
[----:B------:R1:W2:Y:S04]  /*5130*/  LDG.E.U16 R79, [R68.64] ;  /* 0x00000004444f7981 */ /* 0x0002a8000c1e1500 */
[----:B-1----:R-:W2:Y:S01]  /*5140*/  LDL.64 R68, [R1+0xa8] ;  /* 0x0000a80001447983 */ /* 0x002ea20000100a00 */
[----:B0-----:R-:W-:-:S03]  /*5150*/  IMAD.WIDE R66, R14, 0x2, R120 ;  /* 0x000000020e427825 */ /* 0x001fc600078e0278 */
[----:B------:R-:W4:Y:S04]  /*5160*/  LDL.64 R120, [R1+0x98] ;  /* 0x0000980001787983 */ /* 0x000f280000100a00 */
[----:B------:R0:W4:Y:S04]  /*5170*/  LDG.E.U16 R66, [R66.64] ;  /* 0x0000000442427981 */ /* 0x000128000c1e1500 */
[----:B0-----:R0:W4:Y:S04]  /*5180*/  LDG.E.U16 R67, [R70.64] ;  /* 0x0000000446437981 */ /* 0x001128000c1e1500 */
[----:B0-----:R-:W4:Y:S01]  /*5190*/  LDL.64 R70, [R1+0xc0] ;  /* 0x0000c00001467983 */ /* 0x001f220000100a00 */
[----:B---3--:R-:W-:-:S06]  /*51a0*/  IMAD.WIDE R74, R14, 0x2, R74 ;  /* 0x000000020e4a7825 */ /* 0x008fcc00078e024a */
[----:B------:R0:W3:Y:S01]  /*51b0*/  LDG.E.U16 R74, [R74.64] ;  /* 0x000000044a4a7981 */ /* 0x0000e2000c1e1500 */
[----:B--2---:R-:W-:-:S05]  /*51c0*/  IMAD.WIDE R68, R14, 0x2, R68 ;  /* 0x000000020e447825 */ /* 0x004fca00078e0244 */
[----:B0-----:R0:W2:Y:S04]  /*51d0*/  LDG.E.U16 R75, [R68.64] ;  /* 0x00000004444b7981 */ /* 0x0010a8000c1e1500 */
[----:B0-----:R-:W2:Y:S01]  /*51e0*/  LDL.64 R68, [R1+0x88] ;  /* 0x0000880001447983 */ /* 0x001ea20000100a00 */
[----:B----4-:R-:W-:-:S05]  /*51f0*/  IMAD.WIDE R70, R14, 0x2, R70 ;  /* 0x000000020e467825 */ /* 0x010fca00078e0246 */
[----:B------:R0:W4:Y:S04]  /*5200*/  LDG.E.U16 R81, [R70.64] ;  /* 0x0000000446517981 */ /* 0x000128000c1e1500 */
[----:B0-----:R-:W3:Y:S01]  /*5210*/  LDL.64 R70, [R1+0xa0] ;  /* 0x0000a00001467983 */ /* 0x001ee20000100a00 */
[----:B--2---:R-:W-:-:S05]  /*5220*/  IMAD.WIDE R68, R14, 0x2, R68 ;  /* 0x000000020e447825 */ /* 0x004fca00078e0244 */
[----:B------:R0:W2:Y:S04]  /*5230*/  LDG.E.U16 R91, [R68.64] ;  /* 0x00000004445b7981 */ /* 0x0000a8000c1e1500 */
[----:B0-----:R-:W2:Y:S01]  /*5240*/  LDL.64 R68, [R1+0x48] ;  /* 0x0000480001447983 */ /* 0x001ea20000100a00 */
[----:B------:R-:W-:-:S05]  /*5250*/  IMAD.WIDE R72, R14, 0x2, R72 ;  /* 0x000000020e487825 */ /* 0x000fca00078e0248 */
[----:B------:R0:W4:Y:S01]  /*5260*/  LDG.E.U16 R65, [R72.64] ;  /* 0x0000000448417981 */ /* 0x000122000c1e1500 */
[----:B---3--:R-:W-:-:S03]  /*5270*/  IMAD.WIDE R70, R14, 0x2, R70 ;  /* 0x000000020e467825 */ /* 0x008fc600078e0246 */
[----:B0-----:R-:W3:Y:S04]  /*5280*/  LDL.64 R72, [R1+0xb8] ;  /* 0x0000b80001487983 */ /* 0x001ee80000100a00 */
[----:B------:R0:W4:Y:S02]  /*5290*/  LDG.E.U16 R87, [R70.64] ;  /* 0x0000000446577981 */ /* 0x000124000c1e1500 */
[C---:B0-----:R-:W-:Y:S02]  /*52a0*/  IMAD.WIDE R70, R14.reuse, 0x2, R110 ;  /* 0x000000020e467825 */ /* 0x041fe400078e026e */
[----:B------:R-:W4:Y:S04]  /*52b0*/  LDL.64 R110, [R1+0x20] ;  /* 0x00002000016e7983 */ /* 0x000f280000100a00 */
[----:B------:R0:W4:Y:S04]  /*52c0*/  LDG.E.U16 R93, [R70.64] ;  /* 0x00000004465d7981 */ /* 0x000128000c1e1500 */
[----:B0-----:R-:W4:Y:S01]  /*52d0*/  LDL.64 R70, [R1+0x28] ;  /* 0x0000280001467983 */ /* 0x001f220000100a00 */
[----:B--2---:R-:W-:-:S05]  /*52e0*/  IMAD.WIDE R68, R14, 0x2, R68 ;  /* 0x000000020e447825 */ /* 0x004fca00078e0244 */
[----:B------:R0:W2:Y:S04]  /*52f0*/  LDG.E.U16 R97, [R68.64] ;  /* 0x0000000444617981 */ /* 0x0000a8000c1e1500 */
[----:B0-----:R-:W2:Y:S01]  /*5300*/  LDL.64 R68, [R1+0x78] ;  /* 0x0000780001447983 */ /* 0x001ea20000100a00 */
[----:B---3--:R-:W-:-:S05]  /*5310*/  IMAD.WIDE R72, R14, 0x2, R72 ;  /* 0x000000020e487825 */ /* 0x008fca00078e0248 */
[----:B------:R0:W3:Y:S02]  /*5320*/  LDG.E.U16 R83, [R72.64] ;  /* 0x0000000448537981 */ /* 0x0000e4000c1e1500 */
[C---:B0-----:R-:W-:Y:S02]  /*5330*/  IMAD.WIDE R72, R14.reuse, 0x2, R120 ;  /* 0x000000020e487825 */ /* 0x041fe400078e0278 */
[----:B------:R-:W3:Y:S04]  /*5340*/  LDL.64 R120, [R1+0x58] ;  /* 0x0000580001787983 */ /* 0x000ee80000100a00 */
[----:B------:R0:W3:Y:S02]  /*5350*/  LDG.E.U16 R89, [R72.64] ;  /* 0x0000000448597981 */ /* 0x0000e4000c1e1500 */
[----:B0-----:R-:W-:-:S02]  /*5360*/  IMAD.WIDE R72, R14, 0x2, R108 ;  /* 0x000000020e487825 */ /* 0x001fc400078e026c */
[----:B------:R-:W3:Y:S02]  /*5370*/  LDL.64 R108, [R1] ;  /* 0x00000000016c7983 */ /* 0x000ee40000100a00 */
[C---:B----4-:R-:W-:Y:S02]  /*5380*/  IMAD.WIDE R70, R14.reuse, 0x2, R70 ;  /* 0x000000020e467825 */ /* 0x050fe400078e0246 */
[----:B------:R0:W4:Y:S04]  /*5390*/  LDG.E.U16 R95, [R72.64] ;  /* 0x00000004485f7981 */ /* 0x000128000c1e1500 */
[----:B------:R1:W3:Y:S04]  /*53a0*/  LDG.E.U16 R99, [R70.64] ;  /* 0x0000000446637981 */ /* 0x0002e8000c1e1500 */
[----:B0-----:R-:W3:Y:S04]  /*53b0*/  LDL.64 R72, [R1+0x8] ;  /* 0x0000080001487983 */ /* 0x001ee80000100a00 */
[----:B-1----:R-:W4:Y:S01]  /*53c0*/  LDL.64 R70, [R1+0x60] ;  /* 0x0000600001467983 */ /* 0x002f220000100a00 */
[----:B--2---:R-:W-:-:S05]  /*53d0*/  IMAD.WIDE R68, R14, 0x2, R68 ;  /* 0x000000020e447825 */ /* 0x004fca00078e0244 */
[----:B------:R0:W2:Y:S04]  /*53e0*/  LDG.E.U16 R103, [R68.64] ;  /* 0x0000000444677981 */ /* 0x0000a8000c1e1500 */
[----:B0-----:R-:W2:Y:S01]  /*53f0*/  LDL.64 R68, [R1+0x40] ;  /* 0x0000400001447983 */ /* 0x001ea20000100a00 */
[----:B---3--:R-:W-:-:S04]  /*5400*/  IMAD.WIDE R72, R14, 0x2, R72 ;  /* 0x000000020e487825 */ /* 0x008fc800078e0248 */
[C---:B----4-:R-:W-:Y:S01]  /*5410*/  IMAD.WIDE R70, R14.reuse, 0x2, R70 ;  /* 0x000000020e467825 */ /* 0x050fe200078e0246 */
[----:B------:R0:W3:Y:S04]  /*5420*/  LDG.E.U16 R101, [R72.64] ;  /* 0x0000000448657981 */ /* 0x0000e8000c1e1500 */
[----:B------:R1:W4:Y:S01]  /*5430*/  LDG.E.U16 R105, [R70.64] ;  /* 0x0000000446697981 */ /* 0x000322000c1e1500 */
[----:B0-----:R-:W-:-:S03]  /*5440*/  IMAD.WIDE R72, R14, 0x2, R120 ;  /* 0x000000020e487825 */ /* 0x001fc600078e0278 */
[----:B------:R-:W3:Y:S01]  /*5450*/  LDL.64 R120, [R1+0x50] ;  /* 0x0000500001787983 */ /* 0x000ee20000100a00 */
[----:B-1----:R-:W-:-:S03]  /*5460*/  IMAD.WIDE R70, R14, 0x2, R110 ;  /* 0x000000020e467825 */ /* 0x002fc600078e026e */
[----:B------:R0:W3:Y:S02]  /*5470*/  LDG.E.U16 R107, [R72.64] ;  /* 0x00000004486b7981 */ /* 0x0000e4000c1e1500 */
[C---:B0-----:R-:W-:Y:S02]  /*5480*/  IMAD.WIDE R72, R14.reuse, 0x2, R108 ;  /* 0x000000020e487825 */ /* 0x041fe400078e026c */
[----:B------:R0:W3:Y:S04]  /*5490*/  LDG.E.U16 R109, [R70.64] ;  /* 0x00000004466d7981 */ /* 0x0000e8000c1e1500 */
[----:B------:R1:W3:Y:S04]  /*54a0*/  LDG.E.U16 R110, [R72.64] ;  /* 0x00000004486e7981 */ /* 0x0002e8000c1e1500 */
[----:B0-----:R-:W3:Y:S01]  /*54b0*/  LDL.64 R70, [R1+0x18] ;  /* 0x0000180001467983 */ /* 0x001ee20000100a00 */
[----:B--2---:R-:W-:-:S05]  /*54c0*/  IMAD.WIDE R68, R14, 0x2, R68 ;  /* 0x000000020e447825 */ /* 0x004fca00078e0244 */
[----:B------:R0:W2:Y:S04]  /*54d0*/  LDG.E.U16 R108, [R68.64] ;  /* 0x00000004446c7981 */ /* 0x0000a8000c1e1500 */
[----:B0-----:R-:W2:Y:S01]  /*54e0*/  LDL.64 R68, [R1+0x38] ;  /* 0x0000380001447983 */ /* 0x001ea20000100a00 */
[----:B---3--:R-:W-:-:S05]  /*54f0*/  IMAD.WIDE R70, R14, 0x2, R70 ;  /* 0x000000020e467825 */ /* 0x008fca00078e0246 */
        /* <DEDUP_REMOVED lines=11> */
[----:B-1----:R-:W-:-:S05]  /*55b0*/  IMAD.WIDE R72, R14, 0x2, R124 ;  /* 0x000000020e487825 */ /* 0x002fca00078e027c */
[----:B------:R0:W4:Y:S02]  /*55c0*/  LDG.E.U16 R115, [R72.64] ;  /* 0x0000000448737981 */ /* 0x000124000c1e1500 */
[----:B0-----:R-:W-:-:S05]  /*55d0*/  IMAD.WIDE R72, R14, 0x2, R120 ;  /* 0x000000020e487825 */ /* 0x001fca00078e0278 */
[----:B------:R0:W4:Y:S02]  /*55e0*/  LDG.E.U16 R120, [R72.64] ;  /* 0x0000000448787981 */ /* 0x000124000c1e1500 */
[----:B0-----:R-:W-:-:S06]  /*55f0*/  IMAD.WIDE R72, R14, 0x2, R122 ;  /* 0x000000020e487825 */ /* 0x001fcc00078e027a */
[----:B------:R0:W4:Y:S01]  /*5600*/  LDG.E.U16 R72, [R72.64] ;  /* 0x0000000448487981 */ /* 0x000122000c1e1500 */
[----:B---3--:R-:W-:-:S06]  /*5610*/  IMAD.WIDE R70, R14, 0x2, R70 ;  /* 0x000000020e467825 */ /* 0x008fcc00078e0246 */
[----:B------:R1:W3:Y:S01]  /*5620*/  LDG.E.U16 R71, [R70.64] ;  /* 0x0000000446477981 */ /* 0x0002e2000c1e1500 */
[----:B------:R-:W-:-:S04]  /*5630*/  FADD R17, -R0, R17 ;  /* 0x0000001100117221 */ /* 0x000fc80000000100 */
[----:B------:R-:W-:-:S06]  /*5640*/  FMUL R17, R17, 1.4426950216293334961 ;  /* 0x3fb8aa3b11117820 */ /* 0x000fcc0000400000 */
[----:B------:R-:W0:Y:S01]  /*5650*/  MUFU.EX2 R17, R17 ;  /* 0x0000001100117308 */ /* 0x000e220000000800 */
[----:B--2---:R-:W-:-:S05]  /*5660*/  IMAD.WIDE R68, R14, 0x2, R68 ;  /* 0x000000020e447825 */ /* 0x004fca00078e0244 */
[----:B------:R2:W3:Y:S04]  /*5670*/  LDG.E.U16 R121, [R68.64] ;  /* 0x0000000444797981 */ /* 0x0004e8000c1e1500 */
[----:B--2---:R-:W2:Y:S02]  /*5680*/  S2R R69, SR_TID.X ;  /* 0x0000000000457919 */ /* 0x004ea40000002100 */
[----:B--2---:R-:W-:-:S05]  /*5690*/  LOP3.LUT R69, R69, 0x1c, RZ, 0xc0, !PT ;  /* 0x0000001c45457812 */ /* 0x004fca00078ec0ff */
[----:B------:R-:W2:Y:S04]  /*56a0*/  LDS R68, [R69.X8] ;  /* 0x0000000045447984 */ /* 0x000ea80000008800 */
[----:B-1----:R-:W-:Y:S01]  /*56b0*/  LDS R70, [R69.X8+0x100] ;  /* 0x0001000045467984 */ /* 0x002fe20000008800 */
[----:B0-----:R-:W-:Y:S01]  /*56c0*/  LOP3.LUT R73, R8, 0x20, RZ, 0x3c, !PT ;  /* 0x0000002008497812 */ /* 0x001fe200078e3cff */
[----:B--2---:R-:W-:Y:S02]  /*56d0*/  FFMA R118, R17, R118, R68 ;  /* 0x0000007611767223 */ /* 0x004fe40000000044 */
[----:B------:R-:W-:Y:S04]  /*56e0*/  LDS R68, [R69.X8+0x200] ;  /* 0x0002000045447984 */ /* 0x000fe80000008800 */
[----:B------:R-:W-:Y:S04]  /*56f0*/  LDS R69, [R69.X8+0x300] ;  /* 0x0003000045457984 */ /* 0x000fe80000008800 */
[----:B------:R-:W-:Y:S01]  /*5700*/  BAR.SYNC.DEFER_BLOCKING 0x0 ;  /* 0x0000000000007b1d */ /* 0x000fe20000010000 */
[----:B------:R-:W-:-:S02]  /*5710*/  F2FP.PACK_AB R104, R104, R106 ;  /* 0x0000006a6868723e */ /* 0x000fc400000000ff */
        /* <DEDUP_REMOVED lines=8> */
[----:B-----5:R-:W-:Y:S04]  /*57a0*/  STS.U16 [R8+0x3800], R62 ;  /* 0x0038003e08007388 */ /* 0x020fe80000000400 */
        /* <DEDUP_REMOVED lines=49> */
[----:B------:R-:W-:-:S03]  /*5ac0*/  F2FP.PACK_AB R96, R96, R98 ;  /* 0x000000626060723e */ /* 0x000fc600000000ff */
[----:B------:R-:W-:Y:S01]  /*5ad0*/  STS.U16 [R73+0x4600], R77 ;  /* 0x0046004d49007388 */ /* 0x000fe20000000400 */
[----:B------:R-:W-:-:S03]  /*5ae0*/  F2FP.PACK_AB R100, R100, R102 ;  /* 0x000000666464723e */ /* 0x000fc600000000ff */
[----:B------:R0:W-:Y:S01]  /*5af0*/  STS.U16 [R73+0x4e00], R74 ;  /* 0x004e004a49007388 */ /* 0x0001e20000000400 */
[----:B------:R-:W-:Y:S02]  /*5b00*/  F2FP.PACK_AB R92, R92, R94 ;  /* 0x0000005e5c5c723e */ /* 0x000fe400000000ff */
[----:B------:R-:W-:Y:S01]  /*5b10*/  F2FP.PACK_AB R88, R88, R90 ;  /* 0x0000005a5858723e */ /* 0x000fe200000000ff */
[----:B------:R-:W-:Y:S01]  /*5b20*/  STS.U16 [R73+0x5600], R117 ;  /* 0x0056007549007388 */ /* 0x000fe20000000400 */
[----:B------:R-:W-:Y:S02]  /*5b30*/  F2FP.PACK_AB R82, R82, R84 ;  /* 0x000000545252723e */ /* 0x000fe400000000ff */
[----:B------:R-:W-:Y:S01]  /*5b40*/  F2FP.PACK_AB R85, R85, R86 ;  /* 0x000000565555723e */ /* 0x000fe200000000ff */
[----:B------:R-:W-:Y:S01]  /*5b50*/  STS.U16 [R73+0x5e00], R119 ;  /* 0x005e007749007388 */ /* 0x000fe20000000400 */
[----:B------:R-:W-:-:S03]  /*5b60*/  F2FP.PACK_AB R78, R78, R80 ;  /* 0x000000504e4e723e */ /* 0x000fc600000000ff */
[----:B------:R-:W-:Y:S04]  /*5b70*/  STS.U16 [R73+0x6600], R120 ;  /* 0x0066007849007388 */ /* 0x000fe80000000400 */
[----:B---3--:R-:W-:Y:S04]  /*5b80*/  STS.U16 [R73+0x6e00], R121 ;  /* 0x006e007949007388 */ /* 0x008fe80000000400 */
[----:B------:R-:W-:Y:S04]  /*5b90*/  STS.U16 [R73+0x7600], R71 ;  /* 0x0076004749007388 */ /* 0x000fe80000000400 */
[----:B------:R-:W-:Y:S04]  /*5ba0*/  STS.U16 [R73+0x7e00], R72 ;  /* 0x007e004849007388 */ /* 0x000fe80000000400 */
[----:B------:R-:W-:Y:S04]  /*5bb0*/  STS [R10+0xa000], R104 ;  /* 0x00a000680a007388 */ /* 0x000fe80000000800 */
[----:B------:R-:W-:Y:S04]  /*5bc0*/  STS [R10+0xa800], R100 ;  /* 0x00a800640a007388 */ /* 0x000fe80000000800 */
[----:B------:R-:W-:Y:S04]  /*5bd0*/  STS [R10+0xa080], R96 ;  /* 0x00a080600a007388 */ /* 0x000fe80000000800 */
[----:B------:R-:W-:Y:S04]  /*5be0*/  STS [R10+0xa880], R92 ;  /* 0x00a8805c0a007388 */ /* 0x000fe80000000800 */
[----:B------:R-:W-:Y:S04]  /*5bf0*/  STS [R10+0xb000], R88 ;  /* 0x00b000580a007388 */ /* 0x000fe80000000800 */
[----:B------:R-:W-:Y:S04]  /*5c00*/  STS [R10+0xb800], R85 ;  /* 0x00b800550a007388 */ /* 0x000fe80000000800 */
[----:B------:R-:W-:Y:S04]  /*5c10*/  STS [R10+0xb080], R82 ;  /* 0x00b080520a007388 */ /* 0x000fe80000000800 */
[----:B------:R-:W-:Y:S04]  /*5c20*/  STS [R10+0xb880], R78 ;  /* 0x00b8804e0a007388 */ /* 0x000fe80000000800 */
[----:B------:R-:W-:Y:S01]  /*5c30*/  BAR.SYNC.DEFER_BLOCKING 0x0 ;  /* 0x0000000000007b1d */ /* 0x000fe20000010000 */
[----:B------:R-:W-:-:S04]  /*5c40*/  FADD R5, -R2, R5 ;  /* 0x0000000502057221 */ /* 0x000fc80000000100 */
[----:B------:R-:W-:Y:S01]  /*5c50*/  FMUL R5, R5, 1.4426950216293334961 ;  /* 0x3fb8aa3b05057820 */ /* 0x000fe20000400000 */
[----:B------:R-:W-:Y:S04]  /*5c60*/  LDSM.16.M88.4 R24, [R15+0xa000] ;  /* 0x00a000000f18783b */ /* 0x000fe80000000200 */
[----:B------:R-:W1:Y:S04]  /*5c70*/  LDSM.16.M88.4 R20, [R11] ;  /* 0x000000000b14783b */ /* 0x000e680000000200 */
[----:B------:R-:W2:Y:S01]  /*5c80*/  LDSM.16.M88.4 R44, [R11+0x4000] ;  /* 0x004000000b2c783b */ /* 0x000ea20000000200 */
[----:B------:R-:W3:Y:S01]  /*5c90*/  MUFU.EX2 R5, R5 ;  /* 0x0000000500057308 */ /* 0x000ee20000000800 */
[----:B------:R-:W-:-:S02]  /*5ca0*/  FADD R7, -R3, R7 ;  /* 0x0000000703077221 */ /* 0x000fc40000000100 */
[----:B------:R-:W4:Y:S01]  /*5cb0*/  LDSM.16.M88.4 R48, [R15+0xb000] ;  /* 0x00b000000f30783b */ /* 0x000f220000000200 */
[----:B------:R-:W-:Y:S02]  /*5cc0*/  FADD R18, -R4, R16 ;  /* 0x0000001004127221 */ /* 0x000fe40000000100 */
[----:B------:R-:W-:-:S04]  /*5cd0*/  FMUL R7, R7, 1.4426950216293334961 ;  /* 0x3fb8aa3b07077820 */ /* 0x000fc80000400000 */
[----:B------:R5:W0:Y:S01]  /*5ce0*/  MUFU.EX2 R16, R7 ;  /* 0x0000000700107308 */ /* 0x000a220000000800 */
[C---:B------:R-:W-:Y:S02]  /*5cf0*/  FMUL R40, R17.reuse, R40 ;  /* 0x0000002811287220 */ /* 0x040fe40000400000 */
[C---:B------:R-:W-:Y:S02]  /*5d00*/  FMUL R41, R17.reuse, R41 ;  /* 0x0000002911297220 */ /* 0x040fe40000400000 */
[----:B------:R-:W-:Y:S02]  /*5d10*/  FMUL R32, R17, R32 ;  /* 0x0000002011207220 */ /* 0x000fe40000400000 */
[----:B-----5:R-:W-:Y:S02]  /*5d20*/  FMUL R7, R18, 1.4426950216293334961 ;  /* 0x3fb8aa3b12077820 */ /* 0x020fe40000400000 */
[C---:B---3--:R-:W-:Y:S02]  /*5d30*/  FMUL R42, R5.reuse, R42 ;  /* 0x0000002a052a7220 */ /* 0x048fe40000400000 */
[----:B------:R-:W-:-:S02]  /*5d40*/  FMUL R43, R5, R43 ;  /* 0x0000002b052b7220 */ /* 0x000fc40000400000 */
[----:B------:R-:W-:Y:S02]  /*5d50*/  FMUL R33, R17, R33 ;  /* 0x0000002111217220 */ /* 0x000fe40000400000 */
[C---:B------:R-:W-:Y:S02]  /*5d60*/  FMUL R34, R5.reuse, R34 ;  /* 0x0000002205227220 */ /* 0x040fe40000400000 */
[----:B------:R-:W-:Y:S01]  /*5d70*/  FMUL R35, R5, R35 ;  /* 0x0000002305237220 */ /* 0x000fe20000400000 */
[----:B------:R-:W3:Y:S01]  /*5d80*/  MUFU.EX2 R7, R7 ;  /* 0x0000000700077308 */ /* 0x000ee20000000800 */
[----:B0-----:R-:W-:Y:S01]  /*5d90*/  LOP3.LUT R74, R15, 0x20, RZ, 0x3c, !PT ;  /* 0x000000200f4a7812 */ /* 0x001fe200078e3cff */
[C---:B-1----:R-:W-:Y:S04]  /*5da0*/  HMMA.16816.F32 R40, R24.reuse, R20, R40 ;  /* 0x000000141828723c */ /* 0x042fe80000001828 */
[----:B------:R-:W-:Y:S04]  /*5db0*/  LDSM.16.M88.4 R52, [R74+0xb000] ;  /* 0x00b000004a34783b */ /* 0x000fe80000000200 */
[----:B--2---:R-:W-:Y:S01]  /*5dc0*/  HMMA.16816.F32 R32, R24, R44, R32 ;  /* 0x0000002c1820723c */ /* 0x004fe20000001820 */
[----:B------:R-:W0:Y:S01]  /*5dd0*/  LDSM.16.M88.4 R24, [R74+0xa000] ;  /* 0x00a000004a18783b */ /* 0x000e220000000200 */
[----:B------:R-:W-:-:S02]  /*5de0*/  FMUL R28, R16, R28 ;  /* 0x0000001c101c7220 */ /* 0x000fc40000400000 */
[C---:B------:R-:W-:Y:S02]  /*5df0*/  FMUL R29, R16.reuse, R29 ;  /* 0x0000001d101d7220 */ /* 0x040fe40000400000 */
[C---:B---3--:R-:W-:Y:S02]  /*5e00*/  FMUL R30, R7.reuse, R30 ;  /* 0x0000001e071e7220 */ /* 0x048fe40000400000 */
[C---:B------:R-:W-:Y:S02]  /*5e10*/  FMUL R31, R7.reuse, R31 ;  /* 0x0000001f071f7220 */ /* 0x040fe40000400000 */
[C---:B------:R-:W-:Y:S02]  /*5e20*/  FMUL R60, R16.reuse, R36 ;  /* 0x00000024103c7220 */ /* 0x040fe40000400000 */
[----:B------:R-:W-:Y:S02]  /*5e30*/  FMUL R61, R16, R37 ;  /* 0x00000025103d7220 */ /* 0x000fe40000400000 */
[----:B------:R-:W-:-:S02]  /*5e40*/  FMUL R62, R7, R38 ;  /* 0x00000026073e7220 */ /* 0x000fc40000400000 */
[----:B------:R-:W-:Y:S01]  /*5e50*/  FMUL R63, R7, R39 ;  /* 0x00000027073f7220 */ /* 0x000fe20000400000 */
[----:B----4-:R-:W-:Y:S01]  /*5e60*/  HMMA.16816.F32 R28, R48, R20, R28 ;  /* 0x00000014301c723c */ /* 0x010fe2000000181c */
[----:B------:R-:W-:Y:S02]  /*5e70*/  LOP3.LUT R71, R15, 0x40, RZ, 0x3c, !PT ;  /* 0x000000400f477812 */ /* 0x000fe400078e3cff */
[----:B------:R-:W-:-:S03]  /*5e80*/  LOP3.LUT R73, R11, 0x40, RZ, 0x3c, !PT ;  /* 0x000000400b497812 */ /* 0x000fc600078e3cff */
[----:B------:R-:W-:Y:S02]  /*5e90*/  LDSM.16.M88.4 R56, [R71+0xa000] ;  /* 0x00a000004738783b */ /* 0x000fe40000000200 */
[----:B------:R-:W-:Y:S02]  /*5ea0*/  HMMA.16816.F32 R60, R48, R44, R60 ;  /* 0x0000002c303c723c */ /* 0x000fe4000000183c */
[----:B------:R-:W1:Y:S04]  /*5eb0*/  LDSM.16.M88.4 R48, [R73+0x4000] ;  /* 0x004000004930783b */ /* 0x000e680000000200 */
[----:B------:R-:W2:Y:S04]  /*5ec0*/  LDSM.16.M88.4 R36, [R73] ;  /* 0x000000004924783b */ /* 0x000ea80000000200 */
[----:B------:R-:W3:Y:S01]  /*5ed0*/  LDSM.16.M88.4 R64, [R71+0xb000] ;  /* 0x00b000004740783b */ /* 0x000ee20000000200 */
[----:B------:R-:W-:Y:S01]  /*5ee0*/  LOP3.LUT R19, R15, 0x60, RZ, 0x3c, !PT ;  /* 0x000000600f137812 */ /* 0x000fe200078e3cff */
[C---:B0-----:R-:W-:Y:S08]  /*5ef0*/  HMMA.16816.F32 R32, R24.reuse, R46, R32 ;  /* 0x0000002e1820723c */ /* 0x041ff00000001820 */
[-C--:B------:R-:W-:Y:S01]  /*5f00*/  HMMA.16816.F32 R40, R24, R22.reuse, R40 ;  /* 0x000000161828723c */ /* 0x080fe20000001828 */
[----:B------:R-:W0:Y:S07]  /*5f10*/  LDSM.16.M88.4 R24, [R19+0xa000] ;  /* 0x00a000001318783b */ /* 0x000e2e0000000200 */
[C---:B------:R-:W-:Y:S01]  /*5f20*/  HMMA.16816.F32 R28, R52.reuse, R22, R28 ;  /* 0x00000016341c723c */ /* 0x040fe2000000181c */
[----:B------:R-:W4:Y:S07]  /*5f30*/  LDSM.16.M88.4 R20, [R19+0xb000] ;  /* 0x00b000001314783b */ /* 0x000f2e0000000200 */
[----:B------:R-:W-:Y:S01]  /*5f40*/  HMMA.16816.F32 R60, R52, R46, R60 ;  /* 0x0000002e343c723c */ /* 0x000fe2000000183c */
[----:B------:R-:W-:Y:S04]  /*5f50*/  LDSM.16.M88.4 R44, [R15+0xa080] ;  /* 0x00a080000f2c783b */ /* 0x000fe80000000200 */
[----:B------:R-:W5:Y:S03]  /*5f60*/  LDSM.16.M88.4 R52, [R11+0x4080] ;  /* 0x004080000b34783b */ /* 0x000f660000000200 */
[C---:B-1----:R-:W-:Y:S08]  /*5f70*/  HMMA.16816.F32 R32, R56.reuse, R48, R32 ;  /* 0x000000303820723c */ /* 0x042ff00000001820 */
[-C--:B--2---:R-:W-:Y:S01]  /*5f80*/  HMMA.16816.F32 R40, R56, R36.reuse, R40 ;  /* 0x000000243828723c */ /* 0x084fe20000001828 */
[----:B------:R-:W1:Y:S07]  /*5f90*/  LDSM.16.M88.4 R56, [R11+0x80] ;  /* 0x000080000b38783b */ /* 0x000e6e0000000200 */
[C---:B---3--:R-:W-:Y:S08]  /*5fa0*/  HMMA.16816.F32 R28, R64.reuse, R36, R28 ;  /* 0x00000024401c723c */ /* 0x048ff0000000181c */
[----:B------:R-:W-:Y:S01]  /*5fb0*/  HMMA.16816.F32 R60, R64, R48, R60 ;  /* 0x00000030403c723c */ /* 0x000fe2000000183c */
[----:B------:R-:W2:Y:S07]  /*5fc0*/  LDSM.16.M88.4 R64, [R15+0xb080] ;  /* 0x00b080000f40783b */ /* 0x000eae0000000200 */
[C---:B0-----:R-:W-:Y:S08]  /*5fd0*/  HMMA.16816.F32 R32, R24.reuse, R50, R32 ;  /* 0x000000321820723c */ /* 0x041ff00000001820 */
[-C--:B------:R-:W-:Y:S01]  /*5fe0*/  HMMA.16816.F32 R40, R24, R38.reuse, R40 ;  /* 0x000000261828723c */ /* 0x080fe20000001828 */
[----:B------:R-:W0:Y:S07]  /*5ff0*/  LDSM.16.M88.4 R24, [R74+0xa080] ;  /* 0x00a080004a18783b */ /* 0x000e2e0000000200 */
[C---:B----4-:R-:W-:Y:S01]  /*6000*/  HMMA.16816.F32 R28, R20.reuse, R38, R28 ;  /* 0x00000026141c723c */ /* 0x050fe2000000181c */
[----:B------:R-:W-:Y:S07]  /*6010*/  LDSM.16.M88.4 R36, [R73+0x4080] ;  /* 0x004080004924783b */ /* 0x000fee0000000200 */
[----:B------:R-:W-:Y:S01]  /*6020*/  HMMA.16816.F32 R60, R20, R50, R60 ;  /* 0x00000032143c723c */ /* 0x000fe2000000183c */
[----:B------:R-:W3:Y:S04]  /*6030*/  LDSM.16.M88.4 R20, [R74+0xb080] ;  /* 0x00b080004a14783b */ /* 0x000ee80000000200 */
[----:B------:R-:W4:Y:S03]  /*6040*/  LDSM.16.M88.4 R48, [R71+0xa080] ;  /* 0x00a080004730783b */ /* 0x000f260000000200 */
[C---:B-----5:R-:W-:Y:S08]  /*6050*/  HMMA.16816.F32 R32, R44.reuse, R52, R32 ;  /* 0x000000342c20723c */ /* 0x060ff00000001820 */
[-C--:B-1----:R-:W-:Y:S01]  /*6060*/  HMMA.16816.F32 R40, R44, R56.reuse, R40 ;  /* 0x000000382c28723c */ /* 0x082fe20000001828 */
[----:B------:R-:W1:Y:S07]  /*6070*/  LDSM.16.M88.4 R44, [R73+0x80] ;  /* 0x00008000492c783b */ /* 0x000e6e0000000200 */
[C---:B--2---:R-:W-:Y:S08]  /*6080*/  HMMA.16816.F32 R28, R64.reuse, R56, R28 ;  /* 0x00000038401c723c */ /* 0x044ff0000000181c */
[----:B------:R-:W-:Y:S01]  /*6090*/  HMMA.16816.F32 R60, R64, R52, R60 ;  /* 0x00000034403c723c */ /* 0x000fe2000000183c */
[----:B------:R-:W2:Y:S07]  /*60a0*/  LDSM.16.M88.4 R64, [R71+0xb080] ;  /* 0x00b080004740783b */ /* 0x000eae0000000200 */
[C---:B0-----:R-:W-:Y:S08]  /*60b0*/  HMMA.16816.F32 R32, R24.reuse, R54, R32 ;  /* 0x000000361820723c */ /* 0x041ff00000001820 */
[-C--:B------:R-:W-:Y:S01]  /*60c0*/  HMMA.16816.F32 R40, R24, R58.reuse, R40 ;  /* 0x0000003a1828723c */ /* 0x080fe20000001828 */
[----:B------:R-:W0:Y:S07]  /*60d0*/  LDSM.16.M88.4 R24, [R19+0xa080] ;  /* 0x00a080001318783b */ /* 0x000e2e0000000200 */
[C---:B---3--:R-:W-:Y:S08]  /*60e0*/  HMMA.16816.F32 R28, R20.reuse, R58, R28 ;  /* 0x0000003a141c723c */ /* 0x048ff0000000181c */
[----:B------:R-:W-:Y:S01]  /*60f0*/  HMMA.16816.F32 R60, R20, R54, R60 ;  /* 0x00000036143c723c */ /* 0x000fe2000000183c */
[----:B------:R-:W3:Y:S07]  /*6100*/  LDSM.16.M88.4 R20, [R19+0xb080] ;  /* 0x00b080001314783b */ /* 0x000eee0000000200 */
[C---:B----4-:R-:W-:Y:S08]  /*6110*/  HMMA.16816.F32 R32, R48.reuse, R36, R32 ;  /* 0x000000243020723c */ /* 0x050ff00000001820 */
[-C--:B-1----:R-:W-:Y:S08]  /*6120*/  HMMA.16816.F32 R40, R48, R44.reuse, R40 ;  /* 0x0000002c3028723c */ /* 0x082ff00000001828 */
[C---:B--2---:R-:W-:Y:S08]  /*6130*/  HMMA.16816.F32 R28, R64.reuse, R44, R28 ;  /* 0x0000002c401c723c */ /* 0x044ff0000000181c */
[----:B------:R-:W-:Y:S01]  /*6140*/  HMMA.16816.F32 R60, R64, R36, R60 ;  /* 0x00000024403c723c */ /* 0x000fe2000000183c */
[----:B------:R-:W-:-:S04]  /*6150*/  IADD3 R6, R6, 0x80, RZ ;  /* 0x0000008006067810 */ /* 0x000fc80007ffe0ff */
[----:B------:R-:W-:Y:S02]  /*6160*/  ISETP.GE.AND P2, PT, R6, c[0x0][0x1d0], PT ;  /* 0x0000740006007a0c */ /* 0x000fe40003f46270 */
[----:B------:R-:W-:Y:S01]  /*6170*/  MOV R17, 0x80 ;  /* 0x0000008000117802 */ /* 0x000fe20000000f00 */
[----:B0-----:R-:W-:Y:S01]  /*6180*/  HMMA.16816.F32 R32, R24, R38, R32 ;  /* 0x000000261820723c */ /* 0x001fe20000001820 */
[----:B------:R-:W-:Y:S02]  /*6190*/  FFMA R116, R5, R116, R70 ;  /* 0x0000007405747223 */ /* 0x000fe40000000046 */
[----:B------:R-:W-:Y:S02]  /*61a0*/  FFMA R114, R16, R114, R68 ;  /* 0x0000007210727223 */ /* 0x000fe40000000044 */
[----:B------:R-:W-:-:S03]  /*61b0*/  IMAD R14, R17, c[0x0][0x1b4], R14 ;  /* 0x00006d00110e7a24 */ /* 0x000fc600078e020e */
[----:B------:R-:W-:Y:S01]  /*61c0*/  HMMA.16816.F32 R40, R24, R46, R40 ;  /* 0x0000002e1828723c */ /* 0x000fe20000001828 */
[----:B------:R-:W-:Y:S02]  /*61d0*/  IMAD R13, R17, c[0x0][0x1a4], R13 ;  /* 0x00006900110d7a24 */ /* 0x000fe400078e020d */
[----:B------:R-:W-:Y:S01]  /*61e0*/  FFMA R112, R7, R112, R69 ;  /* 0x0000007007707223 */ /* 0x000fe20000000045 */
[----:B------:R-:W-:Y:S01]  /*61f0*/  MOV R7, R3 ;  /* 0x0000000300077202 */ /* 0x000fe20000000f00 */
[----:B------:R-:W-:-:S03]  /*6200*/  IMAD.MOV.U32 R17, RZ, RZ, R0 ;  /* 0x000000ffff117224 */ /* 0x000fc600078e0000 */
[----:B---3--:R-:W-:Y:S01]  /*6210*/  HMMA.16816.F32 R28, R20, R46, R28 ;  /* 0x0000002e141c723c */ /* 0x008fe2000000181c */
[----:B------:R-:W-:Y:S02]  /*6220*/  IMAD.MOV.U32 R5, RZ, RZ, R2 ;  /* 0x000000ffff057224 */ /* 0x000fe400078e0002 */
[----:B------:R-:W-:-:S05]  /*6230*/  IMAD.MOV.U32 R16, RZ, RZ, R4 ;  /* 0x000000ffff107224 */ /* 0x000fca00078e0004 */
[----:B------:R-:W-:Y:S01]  /*6240*/  HMMA.16816.F32 R36, R20, R38, R60 ;  /* 0x000000261424723c */ /* 0x000fe2000000183c */
[----:B------:R-:W-:Y:S01]  /*6250*/  @P2 CALL.REL.NOINC `(.L_x_0) ;  /* 0x0000001000002944 */ /* 0x000fe20003c00000 */
[----:B------:R-:W-:Y:S06]  /*6260*/  BRA `(.L_x_1) ;  /* 0xffffca0000007947 */ /* 0x000fec000383ffff */
.L_x_0:
[----:B------:R-:W-:-:S06]  /*6270*/  NOP ;  /* 0x0000000000007918 */ /* 0x000fcc0000000000 */
[----:B------:R-:W-:-:S03]  /*6280*/  NOP ;  /* 0x0000000000007918 */ /* 0x000fc60000000000 */
[----:B0-----:R-:W0:Y:S01]  /*6290*/  S2R R18, SR_TID.X ;  /* 0x0000000000127919 */ /* 0x001e220000002100 */
[----:B------:R-:W-:Y:S01]  /*62a0*/  MOV R62, c[0x0][0x1c8] ;  /* 0x00007200003e7a02 */ /* 0x000fe20000000f00 */
[----:B------:R-:W-:Y:S01]  /*62b0*/  IMAD.MOV.U32 R70, RZ, RZ, R40 ;  /* 0x000000ffff467224 */ /* 0x000fe200078e0028 */
[----:B------:R-:W-:Y:S01]  /*62c0*/  MOV R68, R41 ;  /* 0x0000002900447202 */ /* 0x000fe20000000f00 */
[----:B------:R-:W1:Y:S01]  /*62d0*/  S2R R78, SR_TID.X ;  /* 0x00000000004e7919 */ /* 0x000e620000002100 */
[----:B------:R-:W-:Y:S01]  /*62e0*/  IMAD.MOV.U32 R71, RZ, RZ, R28 ;  /* 0x000000ffff477224 */ /* 0x000fe200078e001c */
[----:B------:R-:W-:Y:S01]  /*62f0*/  FSETP.GEU.AND P5, PT, R112, 1.175494350822287508e-38, PT ;  /* 0x008000007000780b */ /* 0x000fe20003fae000 */
[----:B------:R-:W-:Y:S01]  /*6300*/  FMUL R41, R116, 8388608 ;  /* 0x4b00000074297820 */ /* 0x000fe20000400000 */
[----:B------:R-:W2:Y:S01]  /*6310*/  S2R R72, SR_CTAID.X ;  /* 0x0000000000487919 */ /* 0x000ea20000002500 */
[----:B------:R-:W-:Y:S01]  /*6320*/  IMAD.MOV.U32 R77, RZ, RZ, R43 ;  /* 0x000000ffff4d7224 */ /* 0x000fe200078e002b */
[----:B------:R-:W-:Y:S01]  /*6330*/  MOV R66, R32 ;  /* 0x0000002000427202 */ /* 0x000fe20000000f00 */
[----:B------:R-:W-:Y:S01]  /*6340*/  FMUL R43, R114, 8388608 ;  /* 0x4b000000722b7820 */ /* 0x000fe20000400000 */
[----:B------:R-:W3:Y:S01]  /*6350*/  S2R R76, SR_CTAID.Y ;  /* 0x00000000004c7919 */ /* 0x000ee20000002600 */
[----:B------:R-:W-:Y:S01]  /*6360*/  IMAD.MOV.U32 R64, RZ, RZ, R33 ;  /* 0x000000ffff407224 */ /* 0x000fe200078e0021 */
[----:B------:R-:W-:Y:S01]  /*6370*/  MOV R67, R30 ;  /* 0x0000001e00437202 */ /* 0x000fe20000000f00 */
[----:B------:R-:W-:Y:S01]  /*6380*/  IMAD.MOV.U32 R69, RZ, RZ, R29 ;  /* 0x000000ffff457224 */ /* 0x000fe200078e001d */
[----:B------:R-:W-:Y:S01]  /*6390*/  MOV R63, R37 ;  /* 0x00000025003f7202 */ /* 0x000fe20000000f00 */
[----:B------:R-:W-:Y:S01]  /*63a0*/  IMAD.MOV.U32 R75, RZ, RZ, R34 ;  /* 0x000000ffff4b7224 */ /* 0x000fe200078e0022 */
[----:B------:R-:W-:Y:S01]  /*63b0*/  MOV R73, R35 ;  /* 0x0000002300497202 */ /* 0x000fe20000000f00 */
[----:B------:R-:W-:Y:S01]  /*63c0*/  IMAD.MOV.U32 R61, RZ, RZ, R31 ;  /* 0x000000ffff3d7224 */ /* 0x000fe200078e001f */
[----:B------:R-:W-:Y:S01]  /*63d0*/  FSEL R31, RZ, -23, P5 ;  /* 0xc1b80000ff1f7808 */ /* 0x000fe20002800000 */
[----:B------:R-:W-:Y:S01]  /*63e0*/  IMAD.MOV.U32 R37, RZ, RZ, R38 ;  /* 0x000000ffff257224 */ /* 0x000fe200078e0026 */
[----:B------:R-:W-:Y:S01]  /*63f0*/  BAR.SYNC.DEFER_BLOCKING 0x0 ;  /* 0x0000000000007b1d */ /* 0x000fe20000010000 */
[----:B------:R-:W-:Y:S01]  /*6400*/  IMAD.MOV.U32 R65, RZ, RZ, R36 ;  /* 0x000000ffff417224 */ /* 0x000fe200078e0024 */
[----:B0-----:R-:W-:Y:S01]  /*6410*/  SHF.R.U32.HI R19, RZ, 0x5, R18 ;  /* 0x00000005ff137819 */ /* 0x001fe20000011612 */
[----:B------:R-:W-:-:S03]  /*6420*/  IMAD.MOV.U32 R79, RZ, RZ, R42 ;  /* 0x000000ffff4f7224 */ /* 0x000fc600078e002a */
[----:B------:R-:W-:Y:S01]  /*6430*/  SGXT.U32 R19, R19, 0x3 ;  /* 0x000000031313781a */ /* 0x000fe20000000000 */
[C---:B-1----:R-:W-:Y:S01]  /*6440*/  IMAD.SHL.U32 R5, R78.reuse, 0x20, RZ ;  /* 0x000000204e057824 */ /* 0x042fe200078e00ff */
[C---:B------:R-:W-:Y:S01]  /*6450*/  LOP3.LUT R74, R78.reuse, 0x1f, RZ, 0xc0, !PT ;  /* 0x0000001f4e4a7812 */ /* 0x040fe200078ec0ff */
[C---:B------:R-:W-:Y:S01]  /*6460*/  IMAD.SHL.U32 R17, R78.reuse, 0x10, RZ ;  /* 0x000000104e117824 */ /* 0x040fe200078e00ff */
[----:B------:R-:W-:Y:S01]  /*6470*/  SHF.L.U32 R14, R78, 0x2, RZ ;  /* 0x000000024e0e7819 */ /* 0x000fe200000006ff */
[----:B------:R-:W-:Y:S01]  /*6480*/  IMAD R9, R19, c[0x0][0x1c8], RZ ;  /* 0x0000720013097a24 */ /* 0x000fe200078e02ff */
[----:B------:R-:W-:Y:S02]  /*6490*/  LOP3.LUT R19, R18, 0xff, RZ, 0xc0, !PT ;  /* 0x000000ff12137812 */ /* 0x000fe400078ec0ff */
[----:B------:R-:W-:Y:S01]  /*64a0*/  LOP3.LUT R5, R5, 0x60, RZ, 0xc0, !PT ;  /* 0x0000006005057812 */ /* 0x000fe200078ec0ff */
[----:B------:R-:W-:Y:S01]  /*64b0*/  IMAD R10, R62, 0x8, R9 ;  /* 0x000000083e0a7824 */ /* 0x000fe200078e0209 */
[----:B------:R-:W-:-:S02]  /*64c0*/  LOP3.LUT R18, R18, 0xe0, RZ, 0xc0, !PT ;  /* 0x000000e012127812 */ /* 0x000fc400078ec0ff */
[----:B--2---:R-:W-:Y:S01]  /*64d0*/  LEA R72, R72, R74, 0x5 ;  /* 0x0000004a48487211 */ /* 0x004fe200078e28ff */
[----:B------:R-:W-:Y:S01]  /*64e0*/  IMAD R11, R62, 0x8, R10 ;  /* 0x000000083e0b7824 */ /* 0x000fe200078e020a */
[----:B------:R-:W-:Y:S01]  /*64f0*/  LOP3.LUT R16, R14, 0xfc, RZ, 0xc0, !PT ;  /* 0x000000fc0e107812 */ /* 0x000fe200078ec0ff */
[----:B------:R-:W-:Y:S01]  /*6500*/  IMAD R55, R18, 0x8, R5 ;  /* 0x0000000812377824 */ /* 0x000fe200078e0205 */
[----:B------:R-:W-:Y:S01]  /*6510*/  LOP3.LUT R15, R78, 0x18, RZ, 0xc0, !PT ;  /* 0x000000184e0f7812 */ /* 0x000fe200078ec0ff */
[----:B------:R-:W-:Y:S01]  /*6520*/  IMAD R12, R62, 0x8, R11 ;  /* 0x000000083e0c7824 */ /* 0x000fe200078e020b */
[----:B------:R-:W0:Y:S01]  /*6530*/  S2R R18, SR_TID.X ;  /* 0x0000000000127919 */ /* 0x000e220000002100 */
[----:B---3--:R-:W-:Y:S01]  /*6540*/  IMAD R5, R76, c[0x0][0x1c0], RZ ;  /* 0x000070004c057a24 */ /* 0x008fe200078e02ff */
[----:B------:R-:W-:Y:S01]  /*6550*/  ISETP.GE.U32.AND P0, PT, R19, 0x20, PT ;  /* 0x000000201300780c */ /* 0x000fe20003f06070 */
[----:B------:R-:W-:Y:S01]  /*6560*/  IMAD R8, R72, c[0x0][0x1c4], RZ ;  /* 0x0000710048087a24 */ /* 0x000fe200078e02ff */
[----:B------:R-:W-:Y:S01]  /*6570*/  LEA R13, R62, R12, 0x3 ;  /* 0x0000000c3e0d7211 */ /* 0x000fe200078e18ff */
[C---:B------:R-:W-:Y:S01]  /*6580*/  IMAD.SHL.U32 R6, R5.reuse, 0x2, RZ ;  /* 0x0000000205067824 */ /* 0x040fe200078e00ff */
[----:B------:R-:W-:Y:S01]  /*6590*/  LOP3.LUT R78, R78, 0x1c, RZ, 0xc0, !PT ;  /* 0x0000001c4e4e7812 */ /* 0x000fe200078ec0ff */
[----:B------:R-:W-:-:S04]  /*65a0*/  IMAD.HI R7, R5, 0x2, RZ ;  /* 0x0000000205077827 */ /* 0x000fc800078e02ff */
[----:B------:R-:W-:Y:S02]  /*65b0*/  IMAD.SHL.U32 R5, R8, 0x2, RZ ;  /* 0x0000000208057824 */ /* 0x000fe400078e00ff */
[----:B------:R-:W-:Y:S02]  /*65c0*/  IMAD R14, R62, 0x8, R13 ;  /* 0x000000083e0e7824 */ /* 0x000fe400078e020d */
[----:B------:R-:W-:Y:S01]  /*65d0*/  IMAD.HI R8, R8, 0x2, RZ ;  /* 0x0000000208087827 */ /* 0x000fe200078e02ff */
[----:B------:R-:W-:-:S03]  /*65e0*/  IADD3 R58, P1, P2, R5, c[0x0][0x178], R6 ;  /* 0x00005e00053a7a10 */ /* 0x000fc60007a3e006 */
[----:B------:R-:W-:Y:S01]  /*65f0*/  IMAD R6, R62, 0x8, R14 ;  /* 0x000000083e067824 */ /* 0x000fe200078e020e */
[----:B------:R-:W-:Y:S01]  /*6600*/  IADD3.X R60, R8, c[0x0][0x17c], R7, P1, P2 ;  /* 0x00005f00083c7a10 */ /* 0x000fe20000fe4407 */
[----:B------:R-:W-:Y:S01]  /*6610*/  IMAD.IADD R55, R78, 0x1, R55 ;  /* 0x000000014e377824 */ /* 0x000fe200078e0237 */
[-C--:B------:R-:W-:Y:S01]  /*6620*/  LEA R52, P1, R9, R58.reuse, 0x1 ;  /* 0x0000003a09347211 */ /* 0x080fe200078208ff */
[C---:B------:R-:W-:Y:S01]  /*6630*/  IMAD R7, R62.reuse, 0x8, R6 ;  /* 0x000000083e077824 */ /* 0x040fe200078e0206 */
[----:B------:R-:W-:Y:S02]  /*6640*/  LEA R48, P3, R11, R58, 0x1 ;  /* 0x0000003a0b307211 */ /* 0x000fe400078608ff */
[----:B------:R-:W-:Y:S02]  /*6650*/  LEA.HI.X.SX32 R53, R9, R60, 0x1, P1 ;  /* 0x0000003c09357211 */ /* 0x000fe400008f0eff */
[----:B------:R-:W-:Y:S02]  /*6660*/  LEA R8, R62, R7, 0x3 ;  /* 0x000000073e087211 */ /* 0x000fe400078e18ff */
[----:B------:R-:W-:-:S02]  /*6670*/  LEA R50, P2, R10, R58, 0x1 ;  /* 0x0000003a0a327211 */ /* 0x000fc400078408ff */
[----:B------:R-:W-:Y:S01]  /*6680*/  LEA.HI.X.SX32 R49, R11, R60, 0x1, P3 ;  /* 0x0000003c0b317211 */ /* 0x000fe200018f0eff */
[----:B------:R-:W-:Y:S01]  /*6690*/  IMAD R9, R62, 0x8, R8 ;  /* 0x000000083e097824 */ /* 0x000fe200078e0208 */
[----:B------:R-:W-:Y:S02]  /*66a0*/  LEA R46, P1, R12, R58, 0x1 ;  /* 0x0000003a0c2e7211 */ /* 0x000fe400078208ff */
[----:B------:R-:W-:Y:S01]  /*66b0*/  LEA.HI.X.SX32 R51, R10, R60, 0x1, P2 ;  /* 0x0000003c0a337211 */ /* 0x000fe200010f0eff */
[----:B------:R-:W-:Y:S01]  /*66c0*/  IMAD R11, R62, 0x8, R9 ;  /* 0x000000083e0b7824 */ /* 0x000fe200078e0209 */
[----:B------:R-:W-:Y:S02]  /*66d0*/  LEA R44, P2, R13, R58, 0x1 ;  /* 0x0000003a0d2c7211 */ /* 0x000fe400078408ff */
[----:B------:R-:W-:Y:S02]  /*66e0*/  LEA.HI.X.SX32 R47, R12, R60, 0x1, P1 ;  /* 0x0000003c0c2f7211 */ /* 0x000fe400008f0eff */
[----:B------:R-:W-:-:S02]  /*66f0*/  LEA R12, R62, R11, 0x3 ;  /* 0x0000000b3e0c7211 */ /* 0x000fc400078e18ff */
[----:B0-----:R-:W-:Y:S02]  /*6700*/  LOP3.LUT R18, R18, 0xc0, RZ, 0xc0, !PT ;  /* 0x000000c012127812 */ /* 0x001fe400078ec0ff */
[----:B------:R-:W-:Y:S02]  /*6710*/  LEA R26, P3, R14, R58, 0x1 ;  /* 0x0000003a0e1a7211 */ /* 0x000fe400078608ff */
[----:B------:R-:W-:Y:S01]  /*6720*/  LEA.HI.X.SX32 R45, R13, R60, 0x1, P2 ;  /* 0x0000003c0d2d7211 */ /* 0x000fe200010f0eff */
[----:B------:R-:W-:Y:S01]  /*6730*/  IMAD R13, R62, 0x8, R12 ;  /* 0x000000083e0d7824 */ /* 0x000fe200078e020c */
[----:B------:R-:W-:Y:S02]  /*6740*/  LEA R22, P2, R7, R58, 0x1 ;  /* 0x0000003a07167211 */ /* 0x000fe400078408ff */
[----:B------:R-:W-:Y:S02]  /*6750*/  SHF.R.U32.HI R54, RZ, 0x1, R18 ;  /* 0x00000001ff367819 */ /* 0x000fe40000011612 */
[----:B------:R-:W-:-:S02]  /*6760*/  LOP3.LUT R18, R17, 0x70, RZ, 0xc0, !PT ;  /* 0x0000007011127812 */ /* 0x000fc400078ec0ff */
[----:B------:R-:W-:Y:S02]  /*6770*/  LEA.HI.X.SX32 R27, R14, R60, 0x1, P3 ;  /* 0x0000003c0e1b7211 */ /* 0x000fe400018f0eff */
[-C--:B------:R-:W-:Y:S02]  /*6780*/  LEA R24, P1, R6, R58.reuse, 0x1 ;  /* 0x0000003a06187211 */ /* 0x080fe400078208ff */
[----:B------:R-:W-:Y:S02]  /*6790*/  LEA R20, P3, R8, R58, 0x1 ;  /* 0x0000003a08147211 */ /* 0x000fe400078608ff */
[----:B------:R-:W-:Y:S01]  /*67a0*/  LEA.HI.X.SX32 R23, R7, R60, 0x1, P2 ;  /* 0x0000003c07177211 */ /* 0x000fe200010f0eff */
[----:B------:R-:W-:Y:S01]  /*67b0*/  IMAD R7, R62, 0x8, R13 ;  /* 0x000000083e077824 */ /* 0x000fe200078e020d */
[C---:B------:R-:W-:Y:S02]  /*67c0*/  LEA R17, R15.reuse, R16, 0x8 ;  /* 0x000000100f117211 */ /* 0x040fe400078e40ff */
[----:B------:R-:W-:-:S02]  /*67d0*/  LEA.HI R5, R15, R18, RZ, 0x1f ;  /* 0x000000120f057211 */ /* 0x000fc400078ff8ff */
[-C--:B------:R-:W-:Y:S02]  /*67e0*/  LEA.HI.X.SX32 R25, R6, R60.reuse, 0x1, P1 ;  /* 0x0000003c06197211 */ /* 0x080fe400008f0eff */
[----:B------:R-:W-:Y:S02]  /*67f0*/  LEA.HI.X.SX32 R21, R8, R60, 0x1, P3 ;  /* 0x0000003c08157211 */ /* 0x000fe400018f0eff */
[-C--:B------:R-:W-:Y:S02]  /*6800*/  LEA R18, P1, R9, R58.reuse, 0x1 ;  /* 0x0000003a09127211 */ /* 0x080fe400078208ff */
[-C--:B------:R-:W-:Y:S02]  /*6810*/  LEA R16, P2, R11, R58.reuse, 0x1 ;  /* 0x0000003a0b107211 */ /* 0x080fe400078408ff */
[----:B------:R-:W-:Y:S02]  /*6820*/  LEA R10, P3, R12, R58, 0x1 ;  /* 0x0000003a0c0a7211 */ /* 0x000fe400078608ff */
[----:B------:R-:W-:-:S02]  /*6830*/  LOP3.LUT R54, R17, R54, RZ, 0x3c, !PT ;  /* 0x0000003611367212 */ /* 0x000fc400078e3cff */
[C---:B------:R-:W-:Y:S02]  /*6840*/  LEA R56, R62.reuse, R7, 0x3 ;  /* 0x000000073e387211 */ /* 0x040fe400078e18ff */
[-C--:B------:R-:W-:Y:S02]  /*6850*/  LEA.HI.X.SX32 R19, R9, R60.reuse, 0x1, P1 ;  /* 0x0000003c09137211 */ /* 0x080fe400008f0eff */
[-C--:B------:R-:W-:Y:S01]  /*6860*/  LEA.HI.X.SX32 R17, R11, R60.reuse, 0x1, P2 ;  /* 0x0000003c0b117211 */ /* 0x080fe200010f0eff */
[----:B------:R-:W-:Y:S01]  /*6870*/  IMAD R9, R62, 0x8, R56 ;  /* 0x000000083e097824 */ /* 0x000fe200078e0238 */
[----:B------:R-:W-:Y:S02]  /*6880*/  LEA.HI.X.SX32 R11, R12, R60, 0x1, P3 ;  /* 0x0000003c0c0b7211 */ /* 0x000fe400018f0eff */
[-C--:B------:R-:W-:Y:S02]  /*6890*/  LEA R14, P1, R13, R58.reuse, 0x1 ;  /* 0x0000003a0d0e7211 */ /* 0x080fe400078208ff */
[----:B------:R-:W-:-:S02]  /*68a0*/  LEA R12, P2, R7, R58, 0x1 ;  /* 0x0000003a070c7211 */ /* 0x000fc400078408ff */
[C---:B------:R-:W-:Y:S02]  /*68b0*/  LEA R6, P3, R56.reuse, R58, 0x1 ;  /* 0x0000003a38067211 */ /* 0x040fe400078608ff */
[-C--:B------:R-:W-:Y:S02]  /*68c0*/  LEA.HI.X.SX32 R15, R13, R60.reuse, 0x1, P1 ;  /* 0x0000003c0d0f7211 */ /* 0x080fe400008f0eff */
[-C--:B------:R-:W-:Y:S02]  /*68d0*/  LEA.HI.X.SX32 R13, R7, R60.reuse, 0x1, P2 ;  /* 0x0000003c070d7211 */ /* 0x080fe400010f0eff */
[----:B------:R-:W-:Y:S01]  /*68e0*/  LEA.HI.X.SX32 R7, R56, R60, 0x1, P3 ;  /* 0x0000003c38077211 */ /* 0x000fe200018f0eff */
[C---:B------:R-:W-:Y:S01]  /*68f0*/  FMUL R56, R118.reuse, 8388608 ;  /* 0x4b00000076387820 */ /* 0x040fe20000400000 */
[----:B------:R-:W-:Y:S02]  /*6900*/  FSETP.GEU.AND P2, PT, R118, 1.175494350822287508e-38, PT ;  /* 0x008000007600780b */ /* 0x000fe40003f4e000 */
[----:B------:R-:W-:-:S02]  /*6910*/  FSETP.GT.AND P1, PT, |R112|, 8.50705917302346158658e+37, PT ;  /* 0x7e8000007000780b */ /* 0x000fc40003f24200 */
[C---:B------:R-:W-:Y:S01]  /*6920*/  LEA R8, P4, R9.reuse, R58, 0x1 ;  /* 0x0000003a09087211 */ /* 0x040fe200078808ff */
[----:B------:R-:W-:Y:S01]  /*6930*/  FMUL R58, R112, 8388608 ;  /* 0x4b000000703a7820 */ /* 0x000fe20000400000 */
[----:B------:R-:W-:Y:S02]  /*6940*/  FSEL R40, R56, R118, !P2 ;  /* 0x0000007638287208 */ /* 0x000fe40005000000 */
[----:B------:R-:W-:Y:S02]  /*6950*/  FSEL R28, RZ, -23, P2 ;  /* 0xc1b80000ff1c7808 */ /* 0x000fe40001000000 */
[----:B------:R-:W-:Y:S02]  /*6960*/  FSETP.GEU.AND P2, PT, |R112|, 1.175494350822287508e-38, PT ;  /* 0x008000007000780b */ /* 0x000fe40003f4e200 */
[----:B------:R-:W-:Y:S02]  /*6970*/  FSETP.GEU.AND P3, PT, R116, 1.175494350822287508e-38, PT ;  /* 0x008000007400780b */ /* 0x000fe40003f6e000 */
[----:B------:R-:W-:Y:S01]  /*6980*/  LEA.HI.X.SX32 R9, R9, R60, 0x1, P4 ;  /* 0x0000003c09097211 */ /* 0x000fe200020f0eff */
[----:B------:R-:W-:Y:S01]  /*6990*/  @P1 FMUL R39, R39, 0.25 ;  /* 0x3e80000027271820 */ /* 0x000fe20000400000 */
[----:B------:R-:W-:Y:S01]  /*69a0*/  FSETP.GEU.AND P4, PT, R114, 1.175494350822287508e-38, PT ;  /* 0x008000007200780b */ /* 0x000fe20003f8e000 */
[----:B------:R-:W-:Y:S01]  /*69b0*/  @P1 FMUL R37, R37, 0.25 ;  /* 0x3e80000025251820 */ /* 0x000fe20000400000 */
[----:B------:R-:W-:Y:S01]  /*69c0*/  FSEL R33, R58, R112, !P5 ;  /* 0x000000703a217208 */ /* 0x000fe20006800000 */
[----:B------:R-:W-:Y:S01]  /*69d0*/  @P1 FMUL R112, R112, 0.25 ;  /* 0x3e80000070701820 */ /* 0x000fe20000400000 */
[----:B------:R-:W-:Y:S01]  /*69e0*/  FSEL R41, R41, R116, !P3 ;  /* 0x0000007429297208 */ /* 0x000fe20005800000 */
[----:B------:R-:W-:Y:S01]  /*69f0*/  @P1 FMUL R61, R61, 0.25 ;  /* 0x3e8000003d3d1820 */ /* 0x000fe20000400000 */
[----:B------:R-:W-:Y:S01]  /*6a00*/  FSEL R29, RZ, -23, P3 ;  /* 0xc1b80000ff1d7808 */ /* 0x000fe20001800000 */
[----:B------:R-:W-:Y:S01]  /*6a10*/  @P1 FMUL R67, R67, 0.25 ;  /* 0x3e80000043431820 */ /* 0x000fe20000400000 */
[----:B------:R-:W-:Y:S01]  /*6a20*/  FSETP.GT.AND P3, PT, |R114|, 8.50705917302346158658e+37, PT ;  /* 0x7e8000007200780b */ /* 0x000fe20003f64200 */
[----:B------:R-:W-:Y:S01]  /*6a30*/  @!P2 FMUL R112, R112, 16777216 ;  /* 0x4b8000007070a820 */ /* 0x000fe20000400000 */
[----:B------:R-:W-:Y:S01]  /*6a40*/  FSEL R32, R43, R114, !P4 ;  /* 0x000000722b207208 */ /* 0x000fe20006000000 */
[----:B------:R-:W-:Y:S01]  /*6a50*/  @!P2 FMUL R39, R39, 16777216 ;  /* 0x4b8000002727a820 */ /* 0x000fe20000400000 */
[----:B------:R-:W-:Y:S01]  /*6a60*/  IADD3 R34, R33, -0x3f3504f3, RZ ;  /* 0xc0cafb0d21227810 */ /* 0x000fe20007ffe0ff */
[----:B------:R-:W-:Y:S01]  /*6a70*/  @!P2 FMUL R37, R37, 16777216 ;  /* 0x4b8000002525a820 */ /* 0x000fe20000400000 */
[----:B------:R-:W-:Y:S01]  /*6a80*/  IADD3 R43, R32, -0x3f3504f3, RZ ;  /* 0xc0cafb0d202b7810 */ /* 0x000fe20007ffe0ff */
[----:B------:R-:W-:Y:S01]  /*6a90*/  @!P2 FMUL R61, R61, 16777216 ;  /* 0x4b8000003d3da820 */ /* 0x000fe20000400000 */
[----:B------:R-:W-:Y:S01]  /*6aa0*/  LOP3.LUT R34, R34, 0xff800000, RZ, 0xc0, !PT ;  /* 0xff80000022227812 */ /* 0x000fe200078ec0ff */
[----:B------:R-:W-:Y:S01]  /*6ab0*/  @!P2 FMUL R67, R67, 16777216 ;  /* 0x4b8000004343a820 */ /* 0x000fe20000400000 */
[----:B------:R-:W-:Y:S01]  /*6ac0*/  FSETP.GT.AND P1, PT, |R118|, 8.50705917302346158658e+37, PT ;  /* 0x7e8000007600780b */ /* 0x000fe20003f24200 */
[----:B------:R-:W-:Y:S01]  /*6ad0*/  MUFU.RCP R36, R112 ;  /* 0x0000007000247308 */ /* 0x000fe20000001000 */
[----:B------:R-:W-:Y:S01]  /*6ae0*/  LOP3.LUT R43, R43, 0xff800000, RZ, 0xc0, !PT ;  /* 0xff8000002b2b7812 */ /* 0x000fe200078ec0ff */
[----:B------:R-:W-:Y:S01]  /*6af0*/  @P3 FMUL R63, R63, 0.25 ;  /* 0x3e8000003f3f3820 */ /* 0x000fe20000400000 */
[----:B------:R-:W-:Y:S01]  /*6b00*/  FSEL R30, RZ, -23, P4 ;  /* 0xc1b80000ff1e7808 */ /* 0x000fe20002000000 */
[----:B------:R-:W-:Y:S01]  /*6b10*/  @P3 FMUL R65, R65, 0.25 ;  /* 0x3e80000041413820 */ /* 0x000fe20000400000 */
[C---:B------:R-:W-:Y:S01]  /*6b20*/  FSETP.GEU.AND P4, PT, |R114|.reuse, 1.175494350822287508e-38, PT ;  /* 0x008000007200780b */ /* 0x040fe20003f8e200 */
[----:B------:R-:W-:Y:S01]  /*6b30*/  @P3 FMUL R114, R114, 0.25 ;  /* 0x3e80000072723820 */ /* 0x000fe20000400000 */
[----:B------:R-:W-:Y:S01]  /*6b40*/  FSETP.GT.AND P2, PT, |R116|, 8.50705917302346158658e+37, PT ;  /* 0x7e8000007400780b */ /* 0x000fe20003f44200 */
[----:B------:R-:W0:Y:S01]  /*6b50*/  I2F R58, R34 ;  /* 0x00000022003a7306 */ /* 0x000e220000201400 */
[----:B------:R-:W-:Y:S01]  /*6b60*/  FSETP.GEU.AND P5, PT, |R118|, 1.175494350822287508e-38, PT ;  /* 0x008000007600780b */ /* 0x000fe20003fae200 */
[----:B------:R-:W-:Y:S01]  /*6b70*/  @P3 FMUL R69, R69, 0.25 ;  /* 0x3e80000045453820 */ /* 0x000fe20000400000 */
[----:B------:R-:W-:Y:S01]  /*6b80*/  IADD3 R42, R40, -0x3f3504f3, RZ ;  /* 0xc0cafb0d282a7810 */ /* 0x000fe20007ffe0ff */
[----:B------:R-:W-:Y:S01]  /*6b90*/  @P3 FMUL R71, R71, 0.25 ;  /* 0x3e80000047473820 */ /* 0x000fe20000400000 */
[----:B------:R-:W-:Y:S01]  /*6ba0*/  FSETP.GEU.AND P3, PT, |R116|, 1.175494350822287508e-38, PT ;  /* 0x008000007400780b */ /* 0x000fe20003f6e200 */
[----:B------:R-:W-:Y:S01]  /*6bb0*/  @P1 FMUL R118, R118, 0.25 ;  /* 0x3e80000076761820 */ /* 0x000fe20000400000 */
[----:B------:R-:W-:Y:S01]  /*6bc0*/  LOP3.LUT R57, R42, 0xff800000, RZ, 0xc0, !PT ;  /* 0xff8000002a397812 */ /* 0x000fe200078ec0ff */
[----:B------:R1:W2:Y:S01]  /*6bd0*/  I2F R35, R43 ;  /* 0x0000002b00237306 */ /* 0x0002a20000201400 */
[----:B------:R-:W-:Y:S01]  /*6be0*/  IADD3 R42, R41, -0x3f3504f3, RZ ;  /* 0xc0cafb0d292a7810 */ /* 0x000fe20007ffe0ff */
[----:B------:R-:W-:-:S02]  /*6bf0*/  @!P4 FMUL R114, R114, 16777216 ;  /* 0x4b8000007272c820 */ /* 0x000fc40000400000 */
[----:B------:R-:W-:Y:S01]  /*6c00*/  @P2 FMUL R116, R116, 0.25 ;  /* 0x3e80000074742820 */ /* 0x000fe20000400000 */
[----:B------:R-:W-:Y:S01]  /*6c10*/  LOP3.LUT R42, R42, 0xff800000, RZ, 0xc0, !PT ;  /* 0xff8000002a2a7812 */ /* 0x000fe200078ec0ff */
[----:B------:R-:W-:Y:S02]  /*6c20*/  @!P5 FMUL R118, R118, 16777216 ;  /* 0x4b8000007676d820 */ /* 0x000fe40000400000 */
[----:B0-----:R-:W-:Y:S01]  /*6c30*/  FFMA.FTZ R31, R58, 1.1920928955078125e-07, R31 ;  /* 0x340000003a1f7823 */ /* 0x001fe2000001001f */
[----:B------:R-:W0:Y:S01]  /*6c40*/  MUFU.RCP R38, R114 ;  /* 0x0000007200267308 */ /* 0x000e220000001000 */
[----:B------:R-:W-:Y:S01]  /*6c50*/  FMUL R58, R36, R61 ;  /* 0x0000003d243a7220 */ /* 0x000fe20000400000 */
[----:B-1----:R-:W-:Y:S01]  /*6c60*/  IADD3 R43, R32, -R43, RZ ;  /* 0x8000002b202b7210 */ /* 0x002fe20007ffe0ff */
[----:B------:R-:W-:Y:S02]  /*6c70*/  @!P3 FMUL R116, R116, 16777216 ;  /* 0x4b8000007474b820 */ /* 0x000fe40000400000 */
[----:B------:R-:W-:-:S02]  /*6c80*/  FMUL R37, R36, R37 ;  /* 0x0000002524257220 */ /* 0x000fc40000400000 */
[----:B--2---:R-:W-:Y:S01]  /*6c90*/  FFMA.FTZ R30, R35, 1.1920928955078125e-07, R30 ;  /* 0x34000000231e7823 */ /* 0x004fe2000001001e */
[----:B------:R-:W1:Y:S01]  /*6ca0*/  MUFU.RCP R61, R118 ;  /* 0x00000076003d7308 */ /* 0x000e620000001000 */
[C---:B------:R-:W-:Y:S02]  /*6cb0*/  FMUL R35, R36.reuse, R39 ;  /* 0x0000002724237220 */ /* 0x040fe40000400000 */
[----:B------:R-:W-:Y:S02]  /*6cc0*/  FMUL R60, R36, R67 ;  /* 0x00000043243c7220 */ /* 0x000fe40000400000 */
[----:B------:R-:W-:Y:S01]  /*6cd0*/  @P1 FMUL R64, R64, 0.25 ;  /* 0x3e80000040401820 */ /* 0x000fe20000400000 */
[----:B------:R-:W-:Y:S01]  /*6ce0*/  F2FP.PACK_AB R58, R35, R58 ;  /* 0x0000003a233a723e */ /* 0x000fe200000000ff */
[----:B------:R-:W-:Y:S01]  /*6cf0*/  @P1 FMUL R66, R66, 0.25 ;  /* 0x3e80000042421820 */ /* 0x000fe20000400000 */
[----:B------:R-:W2:Y:S01]  /*6d00*/  I2F R59, R57 ;  /* 0x00000039003b7306 */ /* 0x000ea20000201400 */
[----:B------:R-:W-:Y:S01]  /*6d10*/  @P1 FMUL R68, R68, 0.25 ;  /* 0x3e80000044441820 */ /* 0x000fe20000400000 */
[----:B------:R-:W-:Y:S01]  /*6d20*/  LOP3.LUT R35, R55, 0x20, RZ, 0x3c, !PT ;  /* 0x0000002037237812 */ /* 0x000fe200078e3cff */
[----:B------:R-:W-:Y:S01]  /*6d30*/  @P1 FMUL R70, R70, 0.25 ;  /* 0x3e80000046461820 */ /* 0x000fe20000400000 */
[----:B------:R-:W-:Y:S01]  /*6d40*/  F2FP.PACK_AB R60, R37, R60 ;  /* 0x0000003c253c723e */ /* 0x000fe200000000ff */
[----:B------:R-:W-:Y:S01]  /*6d50*/  @!P4 FMUL R63, R63, 16777216 ;  /* 0x4b8000003f3fc820 */ /* 0x000fe20000400000 */
[----:B------:R-:W-:Y:S01]  /*6d60*/  ISETP.GE.U32.AND P1, PT, R33, 0x7f800000, PT ;  /* 0x7f8000002100780c */ /* 0x000fe20003f26070 */
[----:B------:R-:W-:Y:S01]  /*6d70*/  @P2 FMUL R73, R73, 0.25 ;  /* 0x3e80000049492820 */ /* 0x000fe20000400000 */
[----:B------:R-:W3:Y:S01]  /*6d80*/  I2F R56, R42 ;  /* 0x0000002a00387306 */ /* 0x000ee20000201400 */
[----:B------:R-:W-:-:S02]  /*6d90*/  @P2 FMUL R75, R75, 0.25 ;  /* 0x3e8000004b4b2820 */ /* 0x000fc40000400000 */
[----:B------:R-:W-:Y:S02]  /*6da0*/  @P2 FMUL R77, R77, 0.25 ;  /* 0x3e8000004d4d2820 */ /* 0x000fe40000400000 */
[----:B------:R-:W-:Y:S02]  /*6db0*/  @!P5 FMUL R64, R64, 16777216 ;  /* 0x4b8000004040d820 */ /* 0x000fe40000400000 */
[----:B------:R-:W-:Y:S01]  /*6dc0*/  @P2 FMUL R79, R79, 0.25 ;  /* 0x3e8000004f4f2820 */ /* 0x000fe20000400000 */
[----:B------:R-:W4:Y:S01]  /*6dd0*/  MUFU.RCP R36, R116 ;  /* 0x0000007400247308 */ /* 0x000f220000001000 */
[----:B------:R-:W-:Y:S01]  /*6de0*/  @!P5 FMUL R66, R66, 16777216 ;  /* 0x4b8000004242d820 */ /* 0x000fe20000400000 */
[----:B------:R-:W-:Y:S01]  /*6df0*/  ISETP.GE.U32.AND P2, PT, R40, 0x7f800000, PT ;  /* 0x7f8000002800780c */ /* 0x000fe20003f46070 */
[----:B------:R-:W-:Y:S02]  /*6e00*/  @!P4 FMUL R65, R65, 16777216 ;  /* 0x4b8000004141c820 */ /* 0x000fe40000400000 */
[----:B------:R-:W-:-:S02]  /*6e10*/  @!P4 FMUL R69, R69, 16777216 ;  /* 0x4b8000004545c820 */ /* 0x000fc40000400000 */
[----:B------:R-:W-:Y:S01]  /*6e20*/  @!P4 FMUL R71, R71, 16777216 ;  /* 0x4b8000004747c820 */ /* 0x000fe20000400000 */
[----:B------:R-:W-:Y:S01]  /*6e30*/  ISETP.GE.U32.AND P4, PT, R32, 0x7f800000, PT ;  /* 0x7f8000002000780c */ /* 0x000fe20003f86070 */
[----:B------:R-:W-:Y:S02]  /*6e40*/  @!P5 FMUL R68, R68, 16777216 ;  /* 0x4b8000004444d820 */ /* 0x000fe40000400000 */
[----:B------:R-:W-:Y:S01]  /*6e50*/  @!P5 FMUL R70, R70, 16777216 ;  /* 0x4b8000004646d820 */ /* 0x000fe20000400000 */
[----:B------:R-:W-:Y:S01]  /*6e60*/  ISETP.GE.U32.AND P5, PT, R41, 0x7f800000, PT ;  /* 0x7f8000002900780c */ /* 0x000fe20003fa6070 */
[----:B0-----:R-:W-:Y:S02]  /*6e70*/  FMUL R39, R38, R63 ;  /* 0x0000003f26277220 */ /* 0x001fe40000400000 */
[----:B------:R-:W-:Y:S02]  /*6e80*/  @!P3 FMUL R73, R73, 16777216 ;  /* 0x4b8000004949b820 */ /* 0x000fe40000400000 */
[----:B------:R-:W-:-:S02]  /*6e90*/  @!P3 FMUL R75, R75, 16777216 ;  /* 0x4b8000004b4bb820 */ /* 0x000fc40000400000 */
[----:B------:R-:W-:Y:S02]  /*6ea0*/  @!P3 FMUL R77, R77, 16777216 ;  /* 0x4b8000004d4db820 */ /* 0x000fe40000400000 */
[----:B-1----:R-:W-:Y:S02]  /*6eb0*/  FMUL R63, R61, R64 ;  /* 0x000000403d3f7220 */ /* 0x002fe40000400000 */
[----:B------:R-:W-:Y:S01]  /*6ec0*/  @!P3 FMUL R79, R79, 16777216 ;  /* 0x4b8000004f4fb820 */ /* 0x000fe20000400000 */
[----:B------:R-:W-:Y:S01]  /*6ed0*/  FSETP.NEU.AND P3, PT, R40, RZ, PT ;  /* 0x000000ff2800720b */ /* 0x000fe20003f6d000 */
[----:B--2---:R-:W-:Y:S02]  /*6ee0*/  FFMA.FTZ R28, R59, 1.1920928955078125e-07, R28 ;  /* 0x340000003b1c7823 */ /* 0x004fe4000001001c */
[----:B---3--:R-:W-:Y:S02]  /*6ef0*/  FFMA.FTZ R29, R56, 1.1920928955078125e-07, R29 ;  /* 0x34000000381d7823 */ /* 0x008fe4000001001d */
[----:B------:R-:W-:-:S02]  /*6f00*/  FMUL R64, R61, R66 ;  /* 0x000000423d407220 */ /* 0x000fc40000400000 */
[C---:B------:R-:W-:Y:S02]  /*6f10*/  FMUL R56, R38.reuse, R65 ;  /* 0x0000004126387220 */ /* 0x040fe40000400000 */
[C---:B------:R-:W-:Y:S02]  /*6f20*/  FMUL R62, R38.reuse, R69 ;  /* 0x00000045263e7220 */ /* 0x040fe40000400000 */
[----:B------:R-:W-:Y:S02]  /*6f30*/  FMUL R59, R38, R71 ;  /* 0x00000047263b7220 */ /* 0x000fe40000400000 */
[----:B------:R-:W-:Y:S01]  /*6f40*/  FMUL R66, R61, R68 ;  /* 0x000000443d427220 */ /* 0x000fe20000400000 */
[----:B------:R-:W-:Y:S01]  /*6f50*/  F2FP.PACK_AB R39, R39, R62 ;  /* 0x0000003e2727723e */ /* 0x000fe200000000ff */
[----:B------:R-:W-:Y:S01]  /*6f60*/  FMUL R67, R61, R70 ;  /* 0x000000463d437220 */ /* 0x000fe20000400000 */
[----:B------:R-:W-:Y:S01]  /*6f70*/  F2FP.PACK_AB R56, R56, R59 ;  /* 0x0000003b3838723e */ /* 0x000fe200000000ff */
[C---:B----4-:R-:W-:Y:S01]  /*6f80*/  FMUL R38, R36.reuse, R73 ;  /* 0x0000004924267220 */ /* 0x050fe20000400000 */
[----:B------:R-:W-:Y:S01]  /*6f90*/  F2FP.PACK_AB R63, R63, R66 ;  /* 0x000000423f3f723e */ /* 0x000fe200000000ff */
[----:B------:R-:W-:Y:S01]  /*6fa0*/  FMUL R61, R36, R75 ;  /* 0x0000004b243d7220 */ /* 0x000fe20000400000 */
[----:B------:R-:W-:Y:S01]  /*6fb0*/  F2FP.PACK_AB R64, R64, R67 ;  /* 0x000000434040723e */ /* 0x000fe200000000ff */
[C---:B------:R-:W-:Y:S01]  /*6fc0*/  FMUL R65, R36.reuse, R77 ;  /* 0x0000004d24417220 */ /* 0x040fe20000400000 */
[----:B------:R-:W-:Y:S01]  /*6fd0*/  LOP3.LUT R59, R55, 0x40, RZ, 0x3c, !PT ;  /* 0x00000040373b7812 */ /* 0x000fe200078e3cff */
[----:B------:R-:W-:Y:S01]  /*6fe0*/  FMUL R36, R36, R79 ;  /* 0x0000004f24247220 */ /* 0x000fe20000400000 */
[----:B------:R-:W-:Y:S01]  /*6ff0*/  STS [R55+0x80], R63 ;  /* 0x0000803f37007388 */ /* 0x000fe20000000800 */
[----:B------:R-:W-:Y:S01]  /*7000*/  IMAD.IADD R57, R40, 0x1, -R57 ;  /* 0x0000000128397824 */ /* 0x000fe200078e0a39 */
[----:B------:R-:W-:Y:S01]  /*7010*/  F2FP.PACK_AB R38, R38, R65 ;  /* 0x000000412626723e */ /* 0x000fe200000000ff */
[----:B------:R-:W-:Y:S01]  /*7020*/  IMAD.IADD R42, R41, 0x1, -R42 ;  /* 0x00000001292a7824 */ /* 0x000fe200078e0a2a */
[----:B------:R-:W-:Y:S01]  /*7030*/  F2FP.PACK_AB R61, R61, R36 ;  /* 0x000000243d3d723e */ /* 0x000fe200000000ff */
[----:B------:R-:W-:Y:S01]  /*7040*/  STS [R55], R64 ;  /* 0x0000004037007388 */ /* 0x000fe20000000800 */
[----:B------:R-:W-:Y:S01]  /*7050*/  LOP3.LUT R65, R55, 0x60, RZ, 0x3c, !PT ;  /* 0x0000006037417812 */ /* 0x000fe200078e3cff */
[----:B------:R-:W-:Y:S01]  /*7060*/  FADD R57, R57, -1 ;  /* 0xbf80000039397421 */ /* 0x000fe20000000000 */
[----:B------:R-:W-:Y:S01]  /*7070*/  MOV R68, 0x3dc6b27f ;  /* 0x3dc6b27f00447802 */ /* 0x000fe20000000f00 */
[----:B------:R-:W-:Y:S01]  /*7080*/  STS [R35+0x800], R61 ;  /* 0x0008003d23007388 */ /* 0x000fe20000000800 */
[----:B------:R-:W-:-:S02]  /*7090*/  FADD R42, R42, -1 ;  /* 0xbf8000002a2a7421 */ /* 0x000fc40000000000 */
[----:B------:R-:W-:Y:S01]  /*70a0*/  IMAD.IADD R34, R33, 0x1, -R34 ;  /* 0x0000000121227824 */ /* 0x000fe200078e0a22 */
[----:B------:R0:W-:Y:S01]  /*70b0*/  STS [R35+0x880], R38 ;  /* 0x0008802623007388 */ /* 0x0001e20000000800 */
[----:B------:R-:W-:Y:S02]  /*70c0*/  FFMA.FTZ R36, R57, R68, -0.16845393180847167969 ;  /* 0xbe2c7f3039247423 */ /* 0x000fe40000010044 */
[----:B------:R-:W-:Y:S01]  /*70d0*/  FADD R43, R43, -1 ;  /* 0xbf8000002b2b7421 */ /* 0x000fe20000000000 */
[----:B------:R-:W-:Y:S01]  /*70e0*/  STS [R59+0x1000], R56 ;  /* 0x001000383b007388 */ /* 0x000fe20000000800 */
[----:B------:R-:W-:Y:S02]  /*70f0*/  FADD R37, R34, -1 ;  /* 0xbf80000022257421 */ /* 0x000fe40000000000 */
[----:B------:R-:W-:Y:S01]  /*7100*/  FFMA.FTZ R36, R57, R36, 0.1716887056827545166 ;  /* 0x3e2fcf2a39247423 */ /* 0x000fe20000010024 */
[----:B------:R-:W-:Y:S01]  /*7110*/  STS [R59+0x1080], R39 ;  /* 0x001080273b007388 */ /* 0x000fe20000000800 */
[----:B------:R-:W-:-:S02]  /*7120*/  FFMA.FTZ R34, R43, R68, -0.16845393180847167969 ;  /* 0xbe2c7f302b227423 */ /* 0x000fc40000010044 */
[CC--:B0-----:R-:W-:Y:S01]  /*7130*/  FFMA.FTZ R35, R42.reuse, R68.reuse, -0.16845393180847167969 ;  /* 0xbe2c7f302a237423 */ /* 0x0c1fe20000010044 */
[----:B------:R-:W-:Y:S01]  /*7140*/  STS [R65+0x1800], R60 ;  /* 0x0018003c41007388 */ /* 0x000fe20000000800 */
[----:B------:R-:W-:Y:S02]  /*7150*/  FFMA.FTZ R38, R37, R68, -0.16845393180847167969 ;  /* 0xbe2c7f3025267423 */ /* 0x000fe40000010044 */
[C---:B------:R-:W-:Y:S01]  /*7160*/  FFMA.FTZ R35, R42.reuse, R35, 0.1716887056827545166 ;  /* 0x3e2fcf2a2a237423 */ /* 0x040fe20000010023 */
[----:B------:R-:W-:Y:S01]  /*7170*/  STS [R65+0x1880], R58 ;  /* 0x0018803a41007388 */ /* 0x000fe20000000800 */
[----:B------:R-:W-:Y:S02]  /*7180*/  FFMA.FTZ R36, R57, R36, -0.17900948226451873779 ;  /* 0xbe374e4339247423 */ /* 0x000fe40000010024 */
[----:B------:R-:W-:Y:S01]  /*7190*/  FFMA.FTZ R34, R43, R34, 0.1716887056827545166 ;  /* 0x3e2fcf2a2b227423 */ /* 0x000fe20000010022 */
[----:B------:R-:W-:Y:S01]  /*71a0*/  BAR.SYNC.DEFER_BLOCKING 0x0 ;  /* 0x0000000000007b1d */ /* 0x000fe20000010000 */
[----:B------:R-:W-:-:S02]  /*71b0*/  FFMA.FTZ R35, R42, R35, -0.17900948226451873779 ;  /* 0xbe374e432a237423 */ /* 0x000fc40000010023 */
[----:B------:R-:W-:Y:S02]  /*71c0*/  FFMA.FTZ R38, R37, R38, 0.1716887056827545166 ;  /* 0x3e2fcf2a25267423 */ /* 0x000fe40000010026 */
[----:B------:R-:W-:Y:S02]  /*71d0*/  FFMA.FTZ R36, R57, R36, 0.20512372255325317383 ;  /* 0x3e520bf439247423 */ /* 0x000fe40000010024 */
[----:B------:R-:W-:Y:S02]  /*71e0*/  FFMA.FTZ R34, R43, R34, -0.17900948226451873779 ;  /* 0xbe374e432b227423 */ /* 0x000fe40000010022 */
[----:B------:R-:W-:Y:S02]  /*71f0*/  FFMA.FTZ R35, R42, R35, 0.20512372255325317383 ;  /* 0x3e520bf42a237423 */ /* 0x000fe40000010023 */
[----:B------:R-:W-:Y:S02]  /*7200*/  FFMA.FTZ R38, R37, R38, -0.17900948226451873779 ;  /* 0xbe374e4325267423 */ /* 0x000fe40000010026 */
[----:B------:R-:W-:-:S02]  /*7210*/  FFMA.FTZ R36, R57, R36, -0.24046532809734344482 ;  /* 0xbe763c8b39247423 */ /* 0x000fc40000010024 */
[----:B------:R-:W-:Y:S02]  /*7220*/  FFMA.FTZ R34, R43, R34, 0.20512372255325317383 ;  /* 0x3e520bf42b227423 */ /* 0x000fe40000010022 */
[C---:B------:R-:W-:Y:S02]  /*7230*/  FFMA.FTZ R35, R42.reuse, R35, -0.24046532809734344482 ;  /* 0xbe763c8b2a237423 */ /* 0x040fe40000010023 */
[----:B------:R-:W-:Y:S02]  /*7240*/  FFMA.FTZ R38, R37, R38, 0.20512372255325317383 ;  /* 0x3e520bf425267423 */ /* 0x000fe40000010026 */
[----:B------:R-:W-:Y:S02]  /*7250*/  FFMA.FTZ R36, R57, R36, 0.28857114911079406738 ;  /* 0x3e93bf9939247423 */ /* 0x000fe40000010024 */
[----:B------:R-:W-:Y:S01]  /*7260*/  FFMA.FTZ R34, R43, R34, -0.24046532809734344482 ;  /* 0xbe763c8b2b227423 */ /* 0x000fe20000010022 */
[----:B------:R-:W0:Y:S01]  /*7270*/  LDS R39, [R54] ;  /* 0x0000000036277984 */ /* 0x000e220000000800 */
[----:B------:R-:W-:-:S02]  /*7280*/  FFMA.FTZ R35, R42, R35, 0.28857114911079406738 ;  /* 0x3e93bf992a237423 */ /* 0x000fc40000010023 */
[----:B------:R-:W-:Y:S01]  /*7290*/  FFMA.FTZ R38, R37, R38, -0.24046532809734344482 ;  /* 0xbe763c8b25267423 */ /* 0x000fe20000010026 */
[----:B------:R-:W1:Y:S01]  /*72a0*/  LDS R55, [R54+0x100] ;  /* 0x0001000036377984 */ /* 0x000e620000000800 */
[----:B------:R-:W-:Y:S02]  /*72b0*/  FFMA.FTZ R36, R57, R36, -0.36067417263984680176 ;  /* 0xbeb8aa4939247423 */ /* 0x000fe40000010024 */
[----:B------:R-:W-:Y:S01]  /*72c0*/  FFMA.FTZ R34, R43, R34, 0.28857114911079406738 ;  /* 0x3e93bf992b227423 */ /* 0x000fe20000010022 */
[----:B------:R-:W2:Y:S01]  /*72d0*/  LDS R59, [R54+0x200] ;  /* 0x00020000363b7984 */ /* 0x000ea20000000800 */
[----:B------:R-:W-:Y:S02]  /*72e0*/  FFMA.FTZ R35, R42, R35, -0.36067417263984680176 ;  /* 0xbeb8aa492a237423 */ /* 0x000fe40000010023 */
[----:B------:R-:W-:Y:S01]  /*72f0*/  FFMA.FTZ R38, R37, R38, 0.28857114911079406738 ;  /* 0x3e93bf9925267423 */ /* 0x000fe20000010026 */
[----:B------:R-:W3:Y:S01]  /*7300*/  LDS R61, [R54+0x300] ;  /* 0x00030000363d7984 */ /* 0x000ee20000000800 */
[----:B------:R-:W-:-:S02]  /*7310*/  FFMA.FTZ R36, R57, R36, 0.48089820146560668945 ;  /* 0x3ef6384a39247423 */ /* 0x000fc40000010024 */
[----:B------:R-:W-:Y:S01]  /*7320*/  FFMA.FTZ R34, R43, R34, -0.36067417263984680176 ;  /* 0xbeb8aa492b227423 */ /* 0x000fe20000010022 */
[----:B------:R-:W4:Y:S01]  /*7330*/  LDS R63, [R54+0x400] ;  /* 0x00040000363f7984 */ /* 0x000f220000000800 */
[C---:B------:R-:W-:Y:S02]  /*7340*/  FFMA.FTZ R35, R42.reuse, R35, 0.48089820146560668945 ;  /* 0x3ef6384a2a237423 */ /* 0x040fe40000010023 */
[----:B------:R-:W-:Y:S01]  /*7350*/  FFMA.FTZ R38, R37, R38, -0.36067417263984680176 ;  /* 0xbeb8aa4925267423 */ /* 0x000fe20000010026 */
[----:B------:R-:W5:Y:S01]  /*7360*/  LDS R65, [R54+0x500] ;  /* 0x0005000036417984 */ /* 0x000f620000000800 */
[----:B------:R-:W-:Y:S02]  /*7370*/  FFMA.FTZ R36, R57, R36, -0.72134751081466674805 ;  /* 0xbf38aa3b39247423 */ /* 0x000fe40000010024 */
[----:B------:R-:W-:Y:S01]  /*7380*/  FFMA.FTZ R34, R43, R34, 0.48089820146560668945 ;  /* 0x3ef6384a2b227423 */ /* 0x000fe20000010022 */
[----:B------:R-:W5:Y:S01]  /*7390*/  LDS R67, [R54+0x600] ;  /* 0x0006000036437984 */ /* 0x000f620000000800 */
[----:B------:R-:W-:-:S02]  /*73a0*/  FFMA.FTZ R35, R42, R35, -0.72134751081466674805 ;  /* 0xbf38aa3b2a237423 */ /* 0x000fc40000010023 */
[----:B------:R-:W-:Y:S01]  /*73b0*/  FFMA.FTZ R38, R37, R38, 0.48089820146560668945 ;  /* 0x3ef6384a25267423 */ /* 0x000fe20000010026 */
[----:B------:R-:W5:Y:S01]  /*73c0*/  LDS R69, [R54+0x700] ;  /* 0x0007000036457984 */ /* 0x000f620000000800 */
[----:B------:R-:W-:Y:S02]  /*73d0*/  FMUL R36, R57, R36 ;  /* 0x0000002439247220 */ /* 0x000fe40000400000 */
[----:B------:R-:W-:Y:S02]  /*73e0*/  FFMA.FTZ R34, R43, R34, -0.72134751081466674805 ;  /* 0xbf38aa3b2b227423 */ /* 0x000fe40000010022 */
[----:B------:R-:W-:Y:S02]  /*73f0*/  FMUL R35, R42, R35 ;  /* 0x000000232a237220 */ /* 0x000fe40000400000 */
[----:B------:R-:W-:Y:S02]  /*7400*/  FFMA.FTZ R38, R37, R38, -0.72134751081466674805 ;  /* 0xbf38aa3b25267423 */ /* 0x000fe40000010026 */
[----:B------:R-:W-:-:S02]  /*7410*/  FMUL R36, R57, R36 ;  /* 0x0000002439247220 */ /* 0x000fc40000400000 */
[----:B------:R-:W-:Y:S01]  /*7420*/  FMUL R34, R43, R34 ;  /* 0x000000222b227220 */ /* 0x000fe20000400000 */
[----:B0-----:R-:W-:Y:S01]  /*7430*/  STG.E.U16 [R52.64], R39 ;  /* 0x0000002734007986 */ /* 0x001fe2000c101504 */
[C---:B------:R-:W-:Y:S02]  /*7440*/  FMUL R35, R42.reuse, R35 ;  /* 0x000000232a237220 */ /* 0x040fe40000400000 */
[----:B------:R-:W-:Y:S01]  /*7450*/  FMUL R38, R37, R38 ;  /* 0x0000002625267220 */ /* 0x000fe20000400000 */
[----:B-1----:R-:W-:Y:S01]  /*7460*/  STG.E.U16 [R50.64], R55 ;  /* 0x0000003732007986 */ /* 0x002fe2000c101504 */
[----:B------:R-:W-:Y:S02]  /*7470*/  FFMA.FTZ R57, R57, 1.4426950216293334961, R36 ;  /* 0x3fb8aa3b39397823 */ /* 0x000fe40000010024 */
[----:B------:R-:W-:Y:S01]  /*7480*/  FMUL R34, R43, R34 ;  /* 0x000000222b227220 */ /* 0x000fe20000400000 */
[----:B--2---:R-:W-:Y:S01]  /*7490*/  STG.E.U16 [R48.64], R59 ;  /* 0x0000003b30007986 */ /* 0x004fe2000c101504 */
[----:B------:R-:W-:-:S02]  /*74a0*/  FFMA.FTZ R42, R42, 1.4426950216293334961, R35 ;  /* 0x3fb8aa3b2a2a7823 */ /* 0x000fc40000010023 */
[----:B------:R-:W-:Y:S01]  /*74b0*/  FMUL R38, R37, R38 ;  /* 0x0000002625267220 */ /* 0x000fe20000400000 */
[----:B---3--:R-:W-:Y:S01]  /*74c0*/  STG.E.U16 [R46.64], R61 ;  /* 0x0000003d2e007986 */ /* 0x008fe2000c101504 */
[----:B------:R-:W-:Y:S02]  /*74d0*/  @P2 IMAD.MOV.U32 R35, RZ, RZ, 0x7f800000 ;  /* 0x7f800000ff232424 */ /* 0x000fe400078e00ff */
[----:B------:R-:W-:Y:S01]  /*74e0*/  FFMA.FTZ R43, R43, 1.4426950216293334961, R34 ;  /* 0x3fb8aa3b2b2b7823 */ /* 0x000fe20000010022 */
[----:B----4-:R0:W-:Y:S01]  /*74f0*/  STG.E.U16 [R44.64], R63 ;  /* 0x0000003f2c007986 */ /* 0x0101e2000c101504 */
[----:B------:R-:W-:Y:S01]  /*7500*/  FADD R28, R28, R57 ;  /* 0x000000391c1c7221 */ /* 0x000fe20000000000 */
[----:B------:R-:W-:Y:S01]  /*7510*/  @P5 MOV R34, 0x7f800000 ;  /* 0x7f80000000225802 */ /* 0x000fe20000000f00 */
[----:B------:R-:W-:Y:S01]  /*7520*/  FFMA.FTZ R38, R37, 1.4426950216293334961, R38 ;  /* 0x3fb8aa3b25267823 */ /* 0x000fe20000010026 */
[----:B-----5:R1:W-:Y:S01]  /*7530*/  STG.E.U16 [R26.64], R65 ;  /* 0x000000411a007986 */ /* 0x0203e2000c101504 */
[----:B------:R-:W-:Y:S01]  /*7540*/  @P2 FFMA.FTZ R28, R40, R35, +INF ;  /* 0x7f800000281c2423 */ /* 0x000fe20000010023 */
[----:B------:R-:W-:Y:S01]  /*7550*/  FSETP.NEU.AND P2, PT, R41, RZ, PT ;  /* 0x000000ff2900720b */ /* 0x000fe20003f4d000 */
[----:B------:R-:W-:Y:S01]  /*7560*/  @P4 IMAD.MOV.U32 R35, RZ, RZ, 0x7f800000 ;  /* 0x7f800000ff234424 */ /* 0x000fe200078e00ff */
[----:B------:R2:W-:Y:S01]  /*7570*/  STG.E.U16 [R24.64], R67 ;  /* 0x0000004318007986 */ /* 0x0005e2000c101504 */
[----:B------:R-:W-:-:S02]  /*7580*/  @P1 IMAD.MOV.U32 R36, RZ, RZ, 0x7f800000 ;  /* 0x7f800000ff241424 */ /* 0x000fc400078e00ff */
[----:B------:R-:W-:Y:S01]  /*7590*/  FADD R29, R29, R42 ;  /* 0x0000002a1d1d7221 */ /* 0x000fe20000000000 */
[----:B------:R3:W-:Y:S01]  /*75a0*/  STG.E.U16 [R22.64], R69 ;  /* 0x0000004516007986 */ /* 0x0007e2000c101504 */
[----:B0-----:R-:W-:Y:S01]  /*75b0*/  PRMT R63, R63, 0x7632, R63 ;  /* 0x000076323f3f7816 */ /* 0x001fe2000000003f */
[----:B------:R-:W-:Y:S01]  /*75c0*/  FADD R30, R30, R43 ;  /* 0x0000002b1e1e7221 */ /* 0x000fe20000000000 */
[----:B-1----:R-:W-:Y:S01]  /*75d0*/  PRMT R27, R59, 0x7632, R27 ;  /* 0x000076323b1b7816 */ /* 0x002fe2000000001b */
[----:B------:R-:W-:Y:S01]  /*75e0*/  FADD R31, R31, R38 ;  /* 0x000000261f1f7221 */ /* 0x000fe20000000000 */
[----:B------:R-:W-:Y:S01]  /*75f0*/  PRMT R65, R65, 0x7632, R65 ;  /* 0x0000763241417816 */ /* 0x000fe20000000041 */
[----:B------:R-:W-:Y:S01]  /*7600*/  @P5 FFMA.FTZ R29, R41, R34, +INF ;  /* 0x7f800000291d5423 */ /* 0x000fe20000010022 */
[----:B--2---:R-:W-:Y:S01]  /*7610*/  PRMT R25, R39, 0x7632, R25 ;  /* 0x0000763227197816 */ /* 0x004fe20000000019 */
[----:B------:R-:W-:Y:S01]  /*7620*/  @P4 FFMA.FTZ R30, R32, R35, +INF ;  /* 0x7f800000201e4423 */ /* 0x000fe20000010023 */
[----:B------:R-:W-:Y:S01]  /*7630*/  PRMT R67, R67, 0x7632, R67 ;  /* 0x0000763243437816 */ /* 0x000fe20000000043 */
[----:B------:R-:W-:Y:S01]  /*7640*/  @P1 FFMA.FTZ R31, R33, R36, +INF ;  /* 0x7f800000211f1423 */ /* 0x000fe20000010024 */
[----:B---3--:R-:W-:Y:S01]  /*7650*/  PRMT R23, R55, 0x7632, R23 ;  /* 0x0000763237177816 */ /* 0x008fe20000000017 */
[----:B------:R0:W-:Y:S01]  /*7660*/  STG.E.U16 [R20.64], R25 ;  /* 0x0000001914007986 */ /* 0x0001e2000c101504 */
[----:B------:R-:W-:-:S02]  /*7670*/  PRMT R69, R69, 0x7632, R69 ;  /* 0x0000763245457816 */ /* 0x000fc40000000045 */
[----:B------:R-:W-:Y:S01]  /*7680*/  FSETP.NEU.AND P5, PT, R32, RZ, PT ;  /* 0x000000ff2000720b */ /* 0x000fe20003fad000 */
[----:B------:R1:W-:Y:S01]  /*7690*/  STG.E.U16 [R18.64], R23 ;  /* 0x0000001712007986 */ /* 0x0003e2000c101504 */
[----:B------:R-:W-:Y:S02]  /*76a0*/  FSETP.NEU.AND P4, PT, R33, RZ, PT ;  /* 0x000000ff2100720b */ /* 0x000fe40003f8d000 */
[----:B------:R-:W-:Y:S01]  /*76b0*/  FSEL R29, R29, -INF , P2 ;  /* 0xff8000001d1d7808 */ /* 0x000fe20001000000 */
[----:B------:R2:W-:Y:S01]  /*76c0*/  STG.E.U16 [R16.64], R27 ;  /* 0x0000001b10007986 */ /* 0x0005e2000c101504 */
[----:B------:R-:W-:Y:S02]  /*76d0*/  FSEL R30, R30, -INF , P5 ;  /* 0xff8000001e1e7808 */ /* 0x000fe40002800000 */
[----:B------:R-:W-:Y:S01]  /*76e0*/  FSEL R31, R31, -INF , P4 ;  /* 0xff8000001f1f7808 */ /* 0x000fe20002000000 */
[----:B------:R-:W-:Y:S01]  /*76f0*/  FFMA R29, R29, 0.69314718246459960938, R2 ;  /* 0x3f3172181d1d7823 */ /* 0x000fe20000000002 */
[----:B0-----:R-:W-:Y:S01]  /*7700*/  FSEL R21, R28, -INF , P3 ;  /* 0xff8000001c157808 */ /* 0x001fe20001800000 */
[----:B------:R-:W-:Y:S01]  /*7710*/  FFMA R30, R30, 0.69314718246459960938, R3 ;  /* 0x3f3172181e1e7823 */ /* 0x000fe20000000003 */
[----:B-1----:R-:W-:Y:S01]  /*7720*/  PRMT R19, R61, 0x7632, R19 ;  /* 0x000076323d137816 */ /* 0x002fe20000000013 */
[----:B------:R-:W-:-:S02]  /*7730*/  FFMA R31, R31, 0.69314718246459960938, R4 ;  /* 0x3f3172181f1f7823 */ /* 0x000fc40000000004 */
[----:B------:R-:W-:Y:S02]  /*7740*/  FFMA R28, R21, 0.69314718246459960938, R0 ;  /* 0x3f317218151c7823 */ /* 0x000fe40000000000 */
[----:B------:R2:W-:Y:S04]  /*7750*/  STG.E.U16 [R10.64], R19 ;  /* 0x000000130a007986 */ /* 0x0005e8000c101504 */
[----:B------:R2:W-:Y:S04]  /*7760*/  STG.E.U16 [R14.64], R63 ;  /* 0x0000003f0e007986 */ /* 0x0005e8000c101504 */
[----:B------:R2:W-:Y:S04]  /*7770*/  STG.E.U16 [R12.64], R65 ;  /* 0x000000410c007986 */ /* 0x0005e8000c101504 */
[----:B------:R2:W-:Y:S04]  /*7780*/  STG.E.U16 [R6.64], R67 ;  /* 0x0000004306007986 */ /* 0x0005e8000c101504 */
[----:B------:R2:W-:Y:S04]  /*7790*/  STG.E.U16 [R8.64], R69 ;  /* 0x0000004508007986 */ /* 0x0005e8000c101504 */
[----:B------:R-:W-:Y:S06]  /*77a0*/  BAR.SYNC.DEFER_BLOCKING 0x0 ;  /* 0x0000000000007b1d */ /* 0x000fec0000010000 */
[----:B------:R2:W-:Y:S04]  /*77b0*/  STS.128 [R78.X4], R28 ;  /* 0x0000001c4e007388 */ /* 0x0005e80000004c00 */
[----:B------:R-:W-:Y:S06]  /*77c0*/  BAR.SYNC.DEFER_BLOCKING 0x0 ;  /* 0x0000000000007b1d */ /* 0x000fec0000010000 */
[----:B------:R-:W-:Y:S05]  /*77d0*/  @P0 EXIT ;  /* 0x000000000000094d */ /* 0x000fea0003800000 */
[----:B--2---:R-:W0:Y:S01]  /*77e0*/  LDS R5, [R5] ;  /* 0x0000000005057984 */ /* 0x004e220000000800 */
[----:B------:R-:W-:-:S02]  /*77f0*/  IMAD R0, R76, c[0x0][0x1cc], RZ ;  /* 0x000073004c007a24 */ /* 0x000fc400078e02ff */
[C---:B------:R-:W-:Y:S02]  /*7800*/  IMAD.SHL.U32 R3, R72.reuse, 0x4, RZ ;  /* 0x0000000448037824 */ /* 0x040fe400078e00ff */
[----:B------:R-:W-:Y:S01]  /*7810*/  IMAD.HI R7, R72, 0x4, RZ ;  /* 0x0000000448077827 */ /* 0x000fe200078e02ff */
[----:B------:R-:W-:-:S03]  /*7820*/  SHF.L.U32 R2, R0, 0x2, RZ ;  /* 0x0000000200027819 */ /* 0x000fc600000006ff */
[----:B------:R-:W-:Y:S01]  /*7830*/  IMAD.HI R0, R0, 0x4, RZ ;  /* 0x0000000400007827 */ /* 0x000fe200078e02ff */
[----:B------:R-:W-:-:S04]  /*7840*/  IADD3 R2, P0, P1, R3, c[0x0][0x180], R2 ;  /* 0x0000600003027a10 */ /* 0x000fc8000791e002 */
[----:B------:R-:W-:-:S05]  /*7850*/  IADD3.X R3, R7, c[0x0][0x184], R0, P0, P1 ;  /* 0x0000610007037a10 */ /* 0x000fca00007e2400 */
[----:B0-----:R-:W-:Y:S01]  /*7860*/  STG.E [R2.64], R5 ;  /* 0x0000000502007986 */ /* 0x001fe2000c101904 */
[----:B------:R-:W-:Y:S05]  /*7870*/  EXIT ;  /* 0x000000000000794d */ /* 0x000fea0003800000 */
.L_x_2:
[----:B------:R-:W-:-:S00]  /*7880*/  BRA `(.L_x_2) ;  /* 0xfffffff000007947 */ /* 0x000fc0000383ffff */
[----:B------:R-:W-:-:S00]  /*7890*/  NOP ;  /* 0x0000000000007918 */ /* 0x000fc00000000000 */
        /* <DEDUP_REMOVED lines=14> */
.L_x_3:


//--------------------- .nv.global.init           --------------------------
	.section	.nv.global.init,"aw",@progbits
.nv.global.init:
	.type		_$_str,@object
	.size		_$_str,(.L_0 - _$_str)
_$_str:
        /*0000*/ 	.byte	0x5f, 0x5f, 0x43, 0x55, 0x44, 0x41, 0x5f, 0x46, 0x54, 0x5a, 0x00
.L_0:


//--------------------- .nv.shared.attn_fwd       --------------------------
	.section	.nv.shared.attn_fwd,"aw",@nobits
	.sectionflags	@""
	.align	16
